//
// Generated by NVIDIA NVVM Compiler
//
// Compiler Build ID: CL-36424714
// Cuda compilation tools, release 13.0, V13.0.88
// Based on NVVM 20.0.0
//

.version 9.0
.target sm_100
.address_size 64

	// .globl	_Z10merge_sortPiS_ii
.extern .shared .align 16 .b8 a_union_b[];

.visible .entry _Z10merge_sortPiS_ii(
	.param .u64 .ptr .align 1 _Z10merge_sortPiS_ii_param_0,
	.param .u64 .ptr .align 1 _Z10merge_sortPiS_ii_param_1,
	.param .u32 _Z10merge_sortPiS_ii_param_2,
	.param .u32 _Z10merge_sortPiS_ii_param_3
)
{
	.reg .pred 	%p<18>;
	.reg .b32 	%r<48>;
	.reg .b64 	%rd<13>;

	ld.param.u64 	%rd5, [_Z10merge_sortPiS_ii_param_0];
	ld.param.u64 	%rd6, [_Z10merge_sortPiS_ii_param_1];
	ld.param.u32 	%r22, [_Z10merge_sortPiS_ii_param_2];
	ld.param.u32 	%r23, [_Z10merge_sortPiS_ii_param_3];
	cvta.to.global.u64 	%rd1, %rd6;
	mov.u32 	%r1, %ntid.x;
	mov.u32 	%r24, %ctaid.x;
	mul.lo.s32 	%r25, %r1, %r24;
	mul.lo.s32 	%r2, %r25, %r23;
	setp.lt.s32 	%p1, %r23, 1;
	@%p1 bra 	$L__BB0_12;
	cvta.to.global.u64 	%rd2, %rd5;
	add.s32 	%r27, %r2, %r22;
	add.s32 	%r3, %r27, -1;
	mov.b32 	%r43, 0;
	mov.u32 	%r4, %tid.x;
$L__BB0_2:
	mad.lo.s32 	%r6, %r43, %r1, %r4;
	setp.gt.s32 	%p2, %r6, %r22;
	sub.s32 	%r28, %r6, %r22;
	selp.b32 	%r44, %r28, 0, %p2;
	min.s32 	%r45, %r6, %r22;
	mov.u32 	%r46, %r44;
$L__BB0_3:
	sub.s32 	%r29, %r45, %r46;
	abs.s32 	%r30, %r29;
	shr.u32 	%r31, %r30, 31;
	add.s32 	%r32, %r30, %r31;
	shr.s32 	%r33, %r32, 1;
	add.s32 	%r12, %r33, %r44;
	sub.s32 	%r13, %r45, %r33;
	setp.lt.s32 	%p3, %r13, 0;
	setp.gt.s32 	%p4, %r12, %r22;
	or.pred  	%p5, %p3, %p4;
	@%p5 bra 	$L__BB0_17;
	setp.eq.s32 	%p6, %r13, %r22;
	setp.eq.s32 	%p7, %r12, 0;
	or.pred  	%p8, %p6, %p7;
	add.s32 	%r35, %r13, %r2;
	mul.wide.s32 	%rd7, %r35, 4;
	add.s64 	%rd3, %rd2, %rd7;
	add.s32 	%r36, %r3, %r12;
	mul.wide.s32 	%rd8, %r36, 4;
	add.s64 	%rd4, %rd2, %rd8;
	@%p8 bra 	$L__BB0_6;
	ld.global.u32 	%r37, [%rd3];
	ld.global.u32 	%r38, [%rd4];
	setp.le.s32 	%p9, %r37, %r38;
	@%p9 bra 	$L__BB0_17;
$L__BB0_6:
	setp.eq.s32 	%p10, %r12, %r22;
	setp.eq.s32 	%p11, %r13, 0;
	or.pred  	%p12, %p10, %p11;
	@%p12 bra 	$L__BB0_8;
	ld.global.u32 	%r39, [%rd3+-4];
	ld.global.u32 	%r40, [%rd4+4];
	setp.gt.s32 	%p13, %r39, %r40;
	@%p13 bra 	$L__BB0_16;
$L__BB0_8:
	setp.lt.s32 	%p14, %r13, %r22;
	@%p14 bra 	$L__BB0_13;
	ld.global.u32 	%r47, [%rd4+4];
$L__BB0_10:
	add.s32 	%r41, %r6, %r2;
	mul.wide.s32 	%rd9, %r41, 4;
	add.s64 	%rd10, %rd1, %rd9;
	st.global.u32 	[%rd10], %r47;
$L__BB0_11:
	add.s32 	%r43, %r43, 1;
	setp.ne.s32 	%p17, %r43, %r23;
	@%p17 bra 	$L__BB0_2;
$L__BB0_12:
	ret;
$L__BB0_13:
	setp.eq.s32 	%p15, %r12, %r22;
	ld.global.u32 	%r15, [%rd3];
	@%p15 bra 	$L__BB0_15;
	ld.global.u32 	%r47, [%rd4+4];
	setp.gt.s32 	%p16, %r15, %r47;
	@%p16 bra 	$L__BB0_10;
$L__BB0_15:
	add.s32 	%r42, %r6, %r2;
	mul.wide.s32 	%rd11, %r42, 4;
	add.s64 	%rd12, %rd1, %rd11;
	st.global.u32 	[%rd12], %r15;
	bra.uni 	$L__BB0_11;
$L__BB0_16:
	add.s32 	%r44, %r12, 1;
	add.s32 	%r45, %r13, -1;
	bra.uni 	$L__BB0_3;
$L__BB0_17:
	add.s32 	%r46, %r13, 1;
	bra.uni 	$L__BB0_3;

}
	// .globl	_Z12merge_sharedPiii
.visible .entry _Z12merge_sharedPiii(
	.param .u64 .ptr .align 1 _Z12merge_sharedPiii_param_0,
	.param .u32 _Z12merge_sharedPiii_param_1,
	.param .u32 _Z12merge_sharedPiii_param_2
)
{
	.reg .pred 	%p<26>;
	.reg .b32 	%r<168>;
	.reg .b64 	%rd<65>;

	ld.param.u64 	%rd10, [_Z12merge_sharedPiii_param_0];
	ld.param.u32 	%r55, [_Z12merge_sharedPiii_param_1];
	ld.param.u32 	%r56, [_Z12merge_sharedPiii_param_2];
	cvta.to.global.u64 	%rd1, %rd10;
	mov.u32 	%r1, %ntid.x;
	mov.u32 	%r2, %ctaid.x;
	mul.lo.s32 	%r3, %r2, %r1;
	mov.u32 	%r4, %tid.x;
	add.s32 	%r5, %r3, %r4;
	setp.lt.s32 	%p1, %r56, 1;
	@%p1 bra 	$L__BB1_24;
	and.b32  	%r6, %r56, 15;
	setp.lt.u32 	%p2, %r56, 16;
	mov.b32 	%r153, 0;
	@%p2 bra 	$L__BB1_4;
	and.b32  	%r153, %r56, 2147483632;
	neg.s32 	%r161, %r153;
	shl.b32 	%r58, %r4, 2;
	mov.u32 	%r59, a_union_b;
	add.s32 	%r160, %r59, %r58;
	mul.wide.u32 	%rd11, %r1, 24;
	add.s64 	%rd2, %rd1, %rd11;
	mul.wide.u32 	%rd12, %r1, 28;
	add.s64 	%rd3, %rd1, %rd12;
	mul.wide.u32 	%rd13, %r1, 32;
	add.s64 	%rd4, %rd1, %rd13;
	mul.wide.u32 	%rd14, %r1, 36;
	add.s64 	%rd5, %rd1, %rd14;
	mul.wide.u32 	%rd15, %r1, 40;
	add.s64 	%rd6, %rd1, %rd15;
	mul.wide.u32 	%rd16, %r1, 44;
	add.s64 	%rd7, %rd1, %rd16;
	mul.wide.u32 	%rd17, %r1, 48;
	add.s64 	%rd8, %rd1, %rd17;
	mul.wide.u32 	%rd18, %r1, 56;
	add.s64 	%rd9, %rd1, %rd18;
	mov.u32 	%r159, %r5;
$L__BB1_3:
	.pragma "nounroll";
	mul.wide.s32 	%rd19, %r159, 4;
	mul.wide.u32 	%rd20, %r1, 4;
	add.s64 	%rd21, %rd1, %rd19;
	add.s64 	%rd22, %rd21, %rd20;
	mul.wide.u32 	%rd23, %r1, 8;
	add.s64 	%rd24, %rd21, %rd23;
	mul.wide.u32 	%rd25, %r1, 12;
	add.s64 	%rd26, %rd21, %rd25;
	mul.wide.u32 	%rd27, %r1, 16;
	add.s64 	%rd28, %rd21, %rd27;
	mul.wide.u32 	%rd29, %r1, 20;
	add.s64 	%rd30, %rd21, %rd29;
	add.s64 	%rd31, %rd2, %rd19;
	add.s64 	%rd32, %rd3, %rd19;
	add.s64 	%rd33, %rd4, %rd19;
	add.s64 	%rd34, %rd5, %rd19;
	add.s64 	%rd35, %rd6, %rd19;
	add.s64 	%rd36, %rd7, %rd19;
	add.s64 	%rd37, %rd8, %rd19;
	mul.wide.u32 	%rd38, %r1, 52;
	add.s64 	%rd39, %rd21, %rd38;
	add.s64 	%rd40, %rd9, %rd19;
	mul.wide.u32 	%rd41, %r1, 60;
	add.s64 	%rd42, %rd21, %rd41;
	ld.global.u32 	%r60, [%rd21];
	st.shared.u32 	[%r160], %r60;
	bar.sync 	0;
	ld.global.u32 	%r61, [%rd22];
	shl.b32 	%r62, %r1, 2;
	add.s32 	%r63, %r160, %r62;
	st.shared.u32 	[%r63], %r61;
	bar.sync 	0;
	ld.global.u32 	%r64, [%rd24];
	add.s32 	%r65, %r63, %r62;
	st.shared.u32 	[%r65], %r64;
	bar.sync 	0;
	ld.global.u32 	%r66, [%rd26];
	add.s32 	%r67, %r65, %r62;
	st.shared.u32 	[%r67], %r66;
	bar.sync 	0;
	ld.global.u32 	%r68, [%rd28];
	add.s32 	%r69, %r67, %r62;
	st.shared.u32 	[%r69], %r68;
	bar.sync 	0;
	ld.global.u32 	%r70, [%rd30];
	add.s32 	%r71, %r69, %r62;
	st.shared.u32 	[%r71], %r70;
	bar.sync 	0;
	ld.global.u32 	%r72, [%rd31];
	add.s32 	%r73, %r71, %r62;
	st.shared.u32 	[%r73], %r72;
	bar.sync 	0;
	ld.global.u32 	%r74, [%rd32];
	add.s32 	%r75, %r73, %r62;
	st.shared.u32 	[%r75], %r74;
	bar.sync 	0;
	ld.global.u32 	%r76, [%rd33];
	add.s32 	%r77, %r75, %r62;
	st.shared.u32 	[%r77], %r76;
	bar.sync 	0;
	ld.global.u32 	%r78, [%rd34];
	add.s32 	%r79, %r77, %r62;
	st.shared.u32 	[%r79], %r78;
	bar.sync 	0;
	ld.global.u32 	%r80, [%rd35];
	add.s32 	%r81, %r79, %r62;
	st.shared.u32 	[%r81], %r80;
	bar.sync 	0;
	ld.global.u32 	%r82, [%rd36];
	add.s32 	%r83, %r81, %r62;
	st.shared.u32 	[%r83], %r82;
	bar.sync 	0;
	ld.global.u32 	%r84, [%rd37];
	add.s32 	%r85, %r83, %r62;
	st.shared.u32 	[%r85], %r84;
	bar.sync 	0;
	ld.global.u32 	%r86, [%rd39];
	add.s32 	%r87, %r85, %r62;
	st.shared.u32 	[%r87], %r86;
	bar.sync 	0;
	ld.global.u32 	%r88, [%rd40];
	add.s32 	%r89, %r87, %r62;
	st.shared.u32 	[%r89], %r88;
	bar.sync 	0;
	ld.global.u32 	%r90, [%rd42];
	add.s32 	%r91, %r89, %r62;
	st.shared.u32 	[%r91], %r90;
	bar.sync 	0;
	add.s32 	%r161, %r161, 16;
	shl.b32 	%r92, %r1, 6;
	add.s32 	%r160, %r160, %r92;
	shl.b32 	%r93, %r1, 4;
	add.s32 	%r159, %r159, %r93;
	setp.eq.s32 	%p3, %r161, 0;
	@%p3 bra 	$L__BB1_4;
	bra.uni 	$L__BB1_3;
$L__BB1_4:
	setp.eq.s32 	%p4, %r6, 0;
	@%p4 bra 	$L__BB1_13;
	and.b32  	%r11, %r56, 7;
	setp.lt.u32 	%p5, %r6, 8;
	@%p5 bra 	$L__BB1_7;
	mul.lo.s32 	%r94, %r153, %r1;
	add.s32 	%r95, %r5, %r94;
	mul.wide.s32 	%rd43, %r95, 4;
	add.s64 	%rd44, %rd1, %rd43;
	ld.global.u32 	%r96, [%rd44];
	add.s32 	%r97, %r94, %r4;
	shl.b32 	%r98, %r97, 2;
	mov.u32 	%r99, a_union_b;
	add.s32 	%r100, %r99, %r98;
	st.shared.u32 	[%r100], %r96;
	bar.sync 	0;
	shl.b32 	%r101, %r1, 2;
	cvt.u64.u32 	%rd45, %r101;
	add.s64 	%rd46, %rd44, %rd45;
	ld.global.u32 	%r102, [%rd46];
	add.s32 	%r103, %r100, %r101;
	st.shared.u32 	[%r103], %r102;
	bar.sync 	0;
	add.s64 	%rd47, %rd46, %rd45;
	ld.global.u32 	%r104, [%rd47];
	add.s32 	%r105, %r103, %r101;
	st.shared.u32 	[%r105], %r104;
	bar.sync 	0;
	add.s64 	%rd48, %rd47, %rd45;
	ld.global.u32 	%r106, [%rd48];
	add.s32 	%r107, %r105, %r101;
	st.shared.u32 	[%r107], %r106;
	bar.sync 	0;
	add.s64 	%rd49, %rd48, %rd45;
	ld.global.u32 	%r108, [%rd49];
	add.s32 	%r109, %r107, %r101;
	st.shared.u32 	[%r109], %r108;
	bar.sync 	0;
	add.s64 	%rd50, %rd49, %rd45;
	ld.global.u32 	%r110, [%rd50];
	add.s32 	%r111, %r109, %r101;
	st.shared.u32 	[%r111], %r110;
	bar.sync 	0;
	add.s64 	%rd51, %rd50, %rd45;
	ld.global.u32 	%r112, [%rd51];
	add.s32 	%r113, %r111, %r101;
	st.shared.u32 	[%r113], %r112;
	bar.sync 	0;
	add.s64 	%rd52, %rd51, %rd45;
	ld.global.u32 	%r114, [%rd52];
	add.s32 	%r115, %r113, %r101;
	st.shared.u32 	[%r115], %r114;
	bar.sync 	0;
	add.s32 	%r153, %r153, 8;
$L__BB1_7:
	setp.eq.s32 	%p6, %r11, 0;
	@%p6 bra 	$L__BB1_13;
	and.b32  	%r14, %r56, 3;
	setp.lt.u32 	%p7, %r11, 4;
	@%p7 bra 	$L__BB1_10;
	mul.lo.s32 	%r116, %r153, %r1;
	add.s32 	%r117, %r5, %r116;
	mul.wide.s32 	%rd53, %r117, 4;
	add.s64 	%rd54, %rd1, %rd53;
	ld.global.u32 	%r118, [%rd54];
	add.s32 	%r119, %r116, %r4;
	shl.b32 	%r120, %r119, 2;
	mov.u32 	%r121, a_union_b;
	add.s32 	%r122, %r121, %r120;
	st.shared.u32 	[%r122], %r118;
	bar.sync 	0;
	shl.b32 	%r123, %r1, 2;
	cvt.u64.u32 	%rd55, %r123;
	add.s64 	%rd56, %rd54, %rd55;
	ld.global.u32 	%r124, [%rd56];
	add.s32 	%r125, %r122, %r123;
	st.shared.u32 	[%r125], %r124;
	bar.sync 	0;
	add.s64 	%rd57, %rd56, %rd55;
	ld.global.u32 	%r126, [%rd57];
	add.s32 	%r127, %r125, %r123;
	st.shared.u32 	[%r127], %r126;
	bar.sync 	0;
	add.s64 	%rd58, %rd57, %rd55;
	ld.global.u32 	%r128, [%rd58];
	add.s32 	%r129, %r127, %r123;
	st.shared.u32 	[%r129], %r128;
	bar.sync 	0;
	add.s32 	%r153, %r153, 4;
$L__BB1_10:
	setp.eq.s32 	%p8, %r14, 0;
	@%p8 bra 	$L__BB1_13;
	mad.lo.s32 	%r130, %r1, %r153, %r4;
	shl.b32 	%r131, %r130, 2;
	mov.u32 	%r132, a_union_b;
	add.s32 	%r158, %r132, %r131;
	shl.b32 	%r18, %r1, 2;
	add.s32 	%r133, %r2, %r153;
	mad.lo.s32 	%r157, %r1, %r133, %r4;
	neg.s32 	%r156, %r14;
$L__BB1_12:
	.pragma "nounroll";
	mul.wide.s32 	%rd59, %r157, 4;
	add.s64 	%rd60, %rd1, %rd59;
	ld.global.u32 	%r134, [%rd60];
	st.shared.u32 	[%r158], %r134;
	bar.sync 	0;
	add.s32 	%r158, %r158, %r18;
	add.s32 	%r157, %r157, %r1;
	add.s32 	%r156, %r156, 1;
	setp.ne.s32 	%p9, %r156, 0;
	@%p9 bra 	$L__BB1_12;
$L__BB1_13:
	mul.lo.s32 	%r27, %r56, %r3;
	mov.b32 	%r162, 0;
$L__BB1_14:
	mad.lo.s32 	%r35, %r162, %r1, %r4;
	setp.gt.s32 	%p10, %r35, %r55;
	sub.s32 	%r136, %r35, %r55;
	selp.b32 	%r163, %r136, 0, %p10;
	min.s32 	%r164, %r35, %r55;
	mov.u32 	%r165, %r163;
$L__BB1_15:
	sub.s32 	%r137, %r164, %r165;
	abs.s32 	%r138, %r137;
	shr.u32 	%r139, %r138, 31;
	add.s32 	%r140, %r138, %r139;
	shr.s32 	%r141, %r140, 1;
	add.s32 	%r41, %r141, %r163;
	sub.s32 	%r42, %r164, %r141;
	setp.lt.s32 	%p11, %r42, 0;
	setp.gt.s32 	%p12, %r41, %r55;
	or.pred  	%p13, %p11, %p12;
	@%p13 bra 	$L__BB1_30;
	setp.eq.s32 	%p14, %r42, %r55;
	setp.eq.s32 	%p15, %r41, 0;
	or.pred  	%p16, %p14, %p15;
	shl.b32 	%r143, %r42, 2;
	mov.u32 	%r144, a_union_b;
	add.s32 	%r43, %r144, %r143;
	add.s32 	%r145, %r55, %r41;
	shl.b32 	%r146, %r145, 2;
	add.s32 	%r44, %r144, %r146;
	@%p16 bra 	$L__BB1_18;
	ld.shared.u32 	%r147, [%r43];
	ld.shared.u32 	%r148, [%r44+-4];
	setp.le.s32 	%p17, %r147, %r148;
	@%p17 bra 	$L__BB1_30;
$L__BB1_18:
	setp.eq.s32 	%p18, %r41, %r55;
	setp.eq.s32 	%p19, %r42, 0;
	or.pred  	%p20, %p18, %p19;
	@%p20 bra 	$L__BB1_20;
	ld.shared.u32 	%r149, [%r43+-4];
	ld.shared.u32 	%r150, [%r44];
	setp.gt.s32 	%p21, %r149, %r150;
	@%p21 bra 	$L__BB1_29;
$L__BB1_20:
	setp.lt.s32 	%p22, %r42, %r55;
	@%p22 bra 	$L__BB1_25;
	ld.shared.u32 	%r167, [%r44];
$L__BB1_22:
	add.s32 	%r151, %r35, %r27;
	mul.wide.u32 	%rd61, %r151, 4;
	add.s64 	%rd62, %rd1, %rd61;
	st.global.u32 	[%rd62], %r167;
$L__BB1_23:
	add.s32 	%r162, %r162, 1;
	setp.ne.s32 	%p25, %r162, %r56;
	@%p25 bra 	$L__BB1_14;
$L__BB1_24:
	ret;
$L__BB1_25:
	setp.ne.s32 	%p23, %r41, %r55;
	@%p23 bra 	$L__BB1_27;
	ld.shared.u32 	%r166, [%r43];
	bra.uni 	$L__BB1_28;
$L__BB1_27:
	ld.shared.u32 	%r166, [%r43];
	ld.shared.u32 	%r167, [%r44];
	setp.gt.s32 	%p24, %r166, %r167;
	@%p24 bra 	$L__BB1_22;
$L__BB1_28:
	add.s32 	%r152, %r35, %r27;
	mul.wide.u32 	%rd63, %r152, 4;
	add.s64 	%rd64, %rd1, %rd63;
	st.global.u32 	[%rd64], %r166;
	bra.uni 	$L__BB1_23;
$L__BB1_29:
	add.s32 	%r164, %r42, -1;
	add.s32 	%r163, %r41, 1;
	bra.uni 	$L__BB1_15;
$L__BB1_30:
	add.s32 	%r165, %r42, 1;
	bra.uni 	$L__BB1_15;

}


// ===== COMPILED SASS (sm_100) =====

	.target	sm_100

	.elftype	@"ET_EXEC"


//--------------------- .note.nv.tkinfo           --------------------------
	.section	.note.nv.tkinfo,"",@"SHT_NOTE"
	.sectionflags	@"SHF_NOTE_NV_TKINFO"
	.tkinfo
        /*0018*/ 	.word	0x00000002
        /*0030*/ 	.string	""
        /*0030*/ 	.string	"ptxas"
        /*0030*/ 	.string	"Cuda compilation tools, release 13.0, V13.0.88"
        /*0030*/ 	.string	"Build cuda_13.0.r13.0/compiler.36424714_0"
        /*0030*/ 	.string	"-arch sm_100 -m 64 "



//--------------------- .note.nv.cuinfo           --------------------------
	.section	.note.nv.cuinfo,"",@"SHT_NOTE"
	.sectionflags	@"SHF_NOTE_NV_CUINFO"
        /*0018*/ 	.short	0x0002
        /*001a*/ 	.short	0x0064
        /*001c*/ 	.short	0x0082
	.zero		2


//--------------------- .nv.info                  --------------------------
	.section	.nv.info,"",@"SHT_CUDA_INFO"
	.align	4


	//----- nvinfo : EIATTR_REGCOUNT
	.align		4
        /*0000*/ 	.byte	0x04, 0x2f
        /*0002*/ 	.short	(.L_1 - .L_0)
	.align		4
.L_0:
        /*0004*/ 	.word	index@(_Z10merge_sortPiS_ii)
        /*0008*/ 	.word	0x00000018


	//----- nvinfo : EIATTR_FRAME_SIZE
	.align		4
.L_1:
        /*000c*/ 	.byte	0x04, 0x11
        /*000e*/ 	.short	(.L_3 - .L_2)
	.align		4
.L_2:
        /*0010*/ 	.word	index@(_Z10merge_sortPiS_ii)
        /*0014*/ 	.word	0x00000000


	//----- nvinfo : EIATTR_REGCOUNT
	.align		4
.L_3:
        /*0018*/ 	.byte	0x04, 0x2f
        /*001a*/ 	.short	(.L_5 - .L_4)
	.align		4
.L_4:
        /*001c*/ 	.word	index@(_Z12merge_sharedPiii)
        /*0020*/ 	.word	0x00000012


	//----- nvinfo : EIATTR_FRAME_SIZE
	.align		4
.L_5:
        /*0024*/ 	.byte	0x04, 0x11
        /*0026*/ 	.short	(.L_7 - .L_6)
	.align		4
.L_6:
        /*0028*/ 	.word	index@(_Z12merge_sharedPiii)
        /*002c*/ 	.word	0x00000000


	//----- nvinfo : EIATTR_MIN_STACK_SIZE
	.align		4
.L_7:
        /*0030*/ 	.byte	0x04, 0x12
        /*0032*/ 	.short	(.L_9 - .L_8)
	.align		4
.L_8:
        /*0034*/ 	.word	index@(_Z12merge_sharedPiii)
        /*0038*/ 	.word	0x00000000


	//----- nvinfo : EIATTR_MIN_STACK_SIZE
	.align		4
.L_9:
        /*003c*/ 	.byte	0x04, 0x12
        /*003e*/ 	.short	(.L_11 - .L_10)
	.align		4
.L_10:
        /*0040*/ 	.word	index@(_Z10merge_sortPiS_ii)
        /*0044*/ 	.word	0x00000000
.L_11:


//--------------------- .nv.compat                --------------------------
	.section	.nv.compat,"",@"SHT_CUDA_COMPAT_INFO"
	.align	4
        /*0000*/ 	.byte	0x02, 0x09, 0x00, 0x00, 0x02, 0x02, 0x01, 0x00, 0x02, 0x05, 0x05, 0x00, 0x03, 0x07, 0x01, 0x01
        /*0010*/ 	.byte	0x02, 0x03, 0x00, 0x00, 0x02, 0x06, 0x01, 0x00, 0x04, 0x0b, 0x08, 0x00, 0x09, 0x00, 0x00, 0x00
        /*0020*/ 	.byte	0x00, 0x00, 0x00, 0x00


//--------------------- .nv.info._Z12merge_sharedPiii --------------------------
	.section	.nv.info._Z12merge_sharedPiii,"",@"SHT_CUDA_INFO"
	.sectionflags	@""
	.align	4


	//----- nvinfo : EIATTR_CUDA_API_VERSION
	.align		4
        /*0000*/ 	.byte	0x04, 0x37
        /*0002*/ 	.short	(.L_13 - .L_12)
.L_12:
        /*0004*/ 	.word	0x00000082


	//----- nvinfo : EIATTR_KPARAM_INFO
	.align		4
.L_13:
        /*0008*/ 	.byte	0x04, 0x17
        /*000a*/ 	.short	(.L_15 - .L_14)
.L_14:
        /*000c*/ 	.word	0x00000000
        /*0010*/ 	.short	0x0002
        /*0012*/ 	.short	0x000c
        /*0014*/ 	.byte	0x00, 0xf0, 0x11, 0x00


	//----- nvinfo : EIATTR_KPARAM_INFO
	.align		4
.L_15:
        /*0018*/ 	.byte	0x04, 0x17
        /*001a*/ 	.short	(.L_17 - .L_16)
.L_16:
        /*001c*/ 	.word	0x00000000
        /*0020*/ 	.short	0x0001
        /*0022*/ 	.short	0x0008
        /*0024*/ 	.byte	0x00, 0xf0, 0x11, 0x00


	//----- nvinfo : EIATTR_KPARAM_INFO
	.align		4
.L_17:
        /*0028*/ 	.byte	0x04, 0x17
        /*002a*/ 	.short	(.L_19 - .L_18)
.L_18:
        /*002c*/ 	.word	0x00000000
        /*0030*/ 	.short	0x0000
        /*0032*/ 	.short	0x0000
        /*0034*/ 	.byte	0x00, 0xf5, 0x21, 0x00


	//----- nvinfo : EIATTR_SPARSE_MMA_MASK
	.align		4
.L_19:
        /*0038*/ 	.byte	0x03, 0x50
        /*003a*/ 	.short	0x0000


	//----- nvinfo : EIATTR_MAXREG_COUNT
	.align		4
        /*003c*/ 	.byte	0x03, 0x1b
        /*003e*/ 	.short	0x00ff


	//----- nvinfo : EIATTR_NUM_BARRIERS
	.align		4
        /*0040*/ 	.byte	0x02, 0x4c
        /*0042*/ 	.byte	0x01
	.zero		1


	//----- nvinfo : EIATTR_MERCURY_ISA_VERSION
	.align		4
        /*0044*/ 	.byte	0x03, 0x5f
        /*0046*/ 	.short	0x0101


	//----- nvinfo : EIATTR_VRC_CTA_INIT_COUNT
	.align		4
        /*0048*/ 	.byte	0x02, 0x4a
	.zero		1
	.zero		1


	//----- nvinfo : EIATTR_EXIT_INSTR_OFFSETS
	.align		4
        /*004c*/ 	.byte	0x04, 0x1c
        /*004e*/ 	.short	(.L_21 - .L_20)


	//   ....[0]....
.L_20:
        /*0050*/ 	.word	0x00000040


	//   ....[1]....
        /*0054*/ 	.word	0x000015e0


	//----- nvinfo : EIATTR_CRS_STACK_SIZE
	.align		4
.L_21:
        /*0058*/ 	.byte	0x04, 0x1e
        /*005a*/ 	.short	(.L_23 - .L_22)
.L_22:
        /*005c*/ 	.word	0x00000000


	//----- nvinfo : EIATTR_CBANK_PARAM_SIZE
	.align		4
.L_23:
        /*0060*/ 	.byte	0x03, 0x19
        /*0062*/ 	.short	0x0010


	//----- nvinfo : EIATTR_PARAM_CBANK
	.align		4
        /*0064*/ 	.byte	0x04, 0x0a
        /*0066*/ 	.short	(.L_25 - .L_24)
	.align		4
.L_24:
        /*0068*/ 	.word	index@(.nv.constant0._Z12merge_sharedPiii)
        /*006c*/ 	.short	0x0380
        /*006e*/ 	.short	0x0010


	//----- nvinfo : EIATTR_SW_WAR
	.align		4
.L_25:
        /*0070*/ 	.byte	0x04, 0x36
        /*0072*/ 	.short	(.L_27 - .L_26)
.L_26:
        /*0074*/ 	.word	0x00000008
.L_27:


//--------------------- .nv.info._Z10merge_sortPiS_ii --------------------------
	.section	.nv.info._Z10merge_sortPiS_ii,"",@"SHT_CUDA_INFO"
	.sectionflags	@""
	.align	4


	//----- nvinfo : EIATTR_CUDA_API_VERSION
	.align		4
        /*0000*/ 	.byte	0x04, 0x37
        /*0002*/ 	.short	(.L_29 - .L_28)
.L_28:
        /*0004*/ 	.word	0x00000082


	//----- nvinfo : EIATTR_KPARAM_INFO
	.align		4
.L_29:
        /*0008*/ 	.byte	0x04, 0x17
        /*000a*/ 	.short	(.L_31 - .L_30)
.L_30:
        /*000c*/ 	.word	0x00000000
        /*0010*/ 	.short	0x0003
        /*0012*/ 	.short	0x0014
        /*0014*/ 	.byte	0x00, 0xf0, 0x11, 0x00


	//----- nvinfo : EIATTR_KPARAM_INFO
	.align		4
.L_31:
        /*0018*/ 	.byte	0x04, 0x17
        /*001a*/ 	.short	(.L_33 - .L_32)
.L_32:
        /*001c*/ 	.word	0x00000000
        /*0020*/ 	.short	0x0002
        /*0022*/ 	.short	0x0010
        /*0024*/ 	.byte	0x00, 0xf0, 0x11, 0x00


	//----- nvinfo : EIATTR_KPARAM_INFO
	.align		4
.L_33:
        /*0028*/ 	.byte	0x04, 0x17
        /*002a*/ 	.short	(.L_35 - .L_34)
.L_34:
        /*002c*/ 	.word	0x00000000
        /*0030*/ 	.short	0x0001
        /*0032*/ 	.short	0x0008
        /*0034*/ 	.byte	0x00, 0xf5, 0x21, 0x00


	//----- nvinfo : EIATTR_KPARAM_INFO
	.align		4
.L_35:
        /*0038*/ 	.byte	0x04, 0x17
        /*003a*/ 	.short	(.L_37 - .L_36)
.L_36:
        /*003c*/ 	.word	0x00000000
        /*0040*/ 	.short	0x0000
        /*0042*/ 	.short	0x0000
        /*0044*/ 	.byte	0x00, 0xf5, 0x21, 0x00


	//----- nvinfo : EIATTR_SPARSE_MMA_MASK
	.align		4
.L_37:
        /*0048*/ 	.byte	0x03, 0x50
        /*004a*/ 	.short	0x0000


	//----- nvinfo : EIATTR_MAXREG_COUNT
	.align		4
        /*004c*/ 	.byte	0x03, 0x1b
        /*004e*/ 	.short	0x00ff


	//----- nvinfo : EIATTR_MERCURY_ISA_VERSION
	.align		4
        /*0050*/ 	.byte	0x03, 0x5f
        /*0052*/ 	.short	0x0101


	//----- nvinfo : EIATTR_VRC_CTA_INIT_COUNT
	.align		4
        /*0054*/ 	.byte	0x02, 0x4a
	.zero		1
	.zero		1


	//----- nvinfo : EIATTR_EXIT_INSTR_OFFSETS
	.align		4
        /*0058*/ 	.byte	0x04, 0x1c
        /*005a*/ 	.short	(.L_39 - .L_38)


	//   ....[0]....
.L_38:
        /*005c*/ 	.word	0x00000030


	//   ....[1]....
        /*0060*/ 	.word	0x000005a0


	//----- nvinfo : EIATTR_CRS_STACK_SIZE
	.align		4
.L_39:
        /*0064*/ 	.byte	0x04, 0x1e
        /*0066*/ 	.short	(.L_41 - .L_40)
.L_40:
        /*0068*/ 	.word	0x00000000


	//----- nvinfo : EIATTR_CBANK_PARAM_SIZE
	.align		4
.L_41:
        /*006c*/ 	.byte	0x03, 0x19
        /*006e*/ 	.short	0x0018


	//----- nvinfo : EIATTR_PARAM_CBANK
	.align		4
        /*0070*/ 	.byte	0x04, 0x0a
        /*0072*/ 	.short	(.L_43 - .L_42)
	.align		4
.L_42:
        /*0074*/ 	.word	index@(.nv.constant0._Z10merge_sortPiS_ii)
        /*0078*/ 	.short	0x0380
        /*007a*/ 	.short	0x0018


	//----- nvinfo : EIATTR_SW_WAR
	.align		4
.L_43:
        /*007c*/ 	.byte	0x04, 0x36
        /*007e*/ 	.short	(.L_45 - .L_44)
.L_44:
        /*0080*/ 	.word	0x00000008
.L_45:


//--------------------- .nv.callgraph             --------------------------
	.section	.nv.callgraph,"",@"SHT_CUDA_CALLGRAPH"
	.align	4
	.sectionentsize	8
	.align		4
        /*0000*/ 	.word	0x00000000
	.align		4
        /*0004*/ 	.word	0xffffffff
	.align		4
        /*0008*/ 	.word	0x00000000
	.align		4
        /*000c*/ 	.word	0xfffffffe
	.align		4
        /*0010*/ 	.word	0x00000000
	.align		4
        /*0014*/ 	.word	0xfffffffd
	.align		4
        /*0018*/ 	.word	0x00000000
	.align		4
        /*001c*/ 	.word	0xfffffffc


//--------------------- .text._Z12merge_sharedPiii --------------------------
	.section	.text._Z12merge_sharedPiii,"ax",@progbits
	.align	128
        .global         _Z12merge_sharedPiii
        .type           _Z12merge_sharedPiii,@function
        .size           _Z12merge_sharedPiii,(.L_x_37 - _Z12merge_sharedPiii)
        .other          _Z12merge_sharedPiii,@"STO_CUDA_ENTRY STV_DEFAULT"
_Z12merge_sharedPiii:
.text._Z12merge_sharedPiii:
[----:B------:R-:W-:Y:S01]  /*0000*/  LDC R1, c[0x0][0x37c] ;  /* 0x0000df00ff017b82 */ /* 0x000fe20000000800 */
[----:B------:R-:W0:Y:S02]  /*0010*/  LDCU UR8, c[0x0][0x38c] ;  /* 0x00007180ff0877ac */ /* 0x000e240008000800 */
[----:B0-----:R-:W-:-:S06]  /*0020*/  UISETP.GE.AND UP0, UPT, UR8, 0x1, UPT ;  /* 0x000000010800788c */ /* 0x001fcc000bf06270 */
[----:B------:R-:W-:-:S13]  /*0030*/  PLOP3.LUT P0, PT, PT, PT, UP0, 0x80, 0x8 ;  /* 0x000000000008781c */ /* 0x000fda0003f0f008 */
[----:B------:R-:W-:Y:S05]  /*0040*/  @!P0 EXIT ;  /* 0x000000000000894d */ /* 0x000fea0003800000 */
[----:B------:R-:W0:Y:S01]  /*0050*/  S2R R0, SR_TID.X ;  /* 0x0000000000007919 */ /* 0x000e220000002100 */
[----:B------:R-:W1:Y:S01]  /*0060*/  S2UR UR7, SR_CTAID.X ;  /* 0x00000000000779c3 */ /* 0x000e620000002500 */
[----:B------:R-:W1:Y:S01]  /*0070*/  LDCU UR24, c[0x0][0x360] ;  /* 0x00006c00ff1877ac */ /* 0x000e620008000800 */
[----:B------:R-:W-:Y:S01]  /*0080*/  UISETP.GE.U32.AND UP0, UPT, UR8, 0x10, UPT ;  /* 0x000000100800788c */ /* 0x000fe2000bf06070 */
[----:B------:R-:W-:Y:S01]  /*0090*/  UMOV UR4, URZ ;  /* 0x000000ff00047c82 */ /* 0x000fe20008000000 */
[----:B------:R-:W2:Y:S01]  /*00a0*/  LDCU.64 UR10, c[0x0][0x358] ;  /* 0x00006b00ff0a77ac */ /* 0x000ea20008000a00 */
[----:B-1----:R-:W-:-:S06]  /*00b0*/  UIMAD UR5, UR24, UR7, URZ ;  /* 0x00000007180572a4 */ /* 0x002fcc000f8e02ff */
[----:B0-----:R-:W-:Y:S01]  /*00c0*/  VIADD R2, R0, UR5 ;  /* 0x0000000500027c36 */ /* 0x001fe20008000000 */
[----:B--2---:R-:W-:Y:S06]  /*00d0*/  BRA.U !UP0, `(.L_x_0) ;  /* 0x0000000508f87547 */ /* 0x004fec000b800000 */
[----:B------:R-:W0:Y:S01]  /*00e0*/  S2UR UR6, SR_CgaCtaId ;  /* 0x00000000000679c3 */ /* 0x000e220000008800 */
[----:B------:R-:W1:Y:S01]  /*00f0*/  LDCU.64 UR26, c[0x0][0x380] ;  /* 0x00007000ff1a77ac */ /* 0x000e620008000a00 */
[----:B------:R-:W-:Y:S01]  /*0100*/  UMOV UR5, 0x400 ;  /* 0x0000040000057882 */ /* 0x000fe20000000000 */
[----:B------:R-:W-:Y:S02]  /*0110*/  ULOP3.LUT UR4, UR8, 0x7ffffff0, URZ, 0xc0, !UPT ;  /* 0x7ffffff008047892 */ /* 0x000fe4000f8ec0ff */
[----:B-1----:R-:W-:Y:S02]  /*0120*/  UIMAD.WIDE.U32 UR12, UR24, 0x20, UR26 ;  /* 0x00000020180c78a5 */ /* 0x002fe4000f8e001a */
[----:B------:R-:W-:Y:S02]  /*0130*/  UIMAD.WIDE.U32 UR14, UR24, 0x24, UR26 ;  /* 0x00000024180e78a5 */ /* 0x000fe4000f8e001a */
[----:B------:R-:W-:Y:S02]  /*0140*/  UIMAD.WIDE.U32 UR16, UR24, 0x28, UR26 ;  /* 0x00000028181078a5 */ /* 0x000fe4000f8e001a */
[----:B0-----:R-:W-:-:S02]  /*0150*/  ULEA UR5, UR6, UR5, 0x18 ;  /* 0x0000000506057291 */ /* 0x001fc4000f8ec0ff */
[----:B------:R-:W-:Y:S02]  /*0160*/  UIMAD.WIDE.U32 UR18, UR24, 0x2c, UR26 ;  /* 0x0000002c181278a5 */ /* 0x000fe4000f8e001a */
[----:B------:R-:W-:Y:S02]  /*0170*/  UIMAD.WIDE.U32 UR20, UR24, 0x30, UR26 ;  /* 0x00000030181478a5 */ /* 0x000fe4000f8e001a */
[----:B------:R-:W-:Y:S01]  /*0180*/  LEA R0, R0, UR5, 0x2 ;  /* 0x0000000500007c11 */ /* 0x000fe2000f8e10ff */
[----:B------:R-:W-:Y:S02]  /*0190*/  UIMAD.WIDE.U32 UR22, UR24, 0x38, UR26 ;  /* 0x00000038181678a5 */ /* 0x000fe4000f8e001a */
[----:B------:R-:W-:-:S12]  /*01a0*/  UIADD3 UR6, UPT, UPT, -UR4, URZ, URZ ;  /* 0x000000ff04067290 */ /* 0x000fd8000fffe1ff */
.L_x_1:
[----:B------:R-:W-:-:S04]  /*01b0*/  IMAD.MOV.U32 R5, RZ, RZ, 0x4 ;  /* 0x00000004ff057424 */ /* 0x000fc800078e00ff */
[----:B0-----:R-:W-:-:S05]  /*01c0*/  IMAD.WIDE R4, R2, R5, UR26 ;  /* 0x0000001a02047e25 */ /* 0x001fca000f8e0205 */
[----:B------:R-:W2:Y:S01]  /*01d0*/  LDG.E R3, desc[UR10][R4.64] ;  /* 0x0000000a04037981 */ /* 0x000ea2000c1e1900 */
[----:B------:R-:W-:-:S05]  /*01e0*/  MOV R7, UR24 ;  /* 0x0000001800077c02 */ /* 0x000fca0008000f00 */
[----:B------:R-:W-:Y:S01]  /*01f0*/  IMAD.WIDE.U32 R6, R7, 0x4, R4 ;  /* 0x0000000407067825 */ /* 0x000fe200078e0004 */
[----:B--2---:R0:W-:Y:S01]  /*0200*/  STS [R0], R3 ;  /* 0x0000000300007388 */ /* 0x0041e20000000800 */
[----:B------:R-:W-:Y:S06]  /*0210*/  BAR.SYNC.DEFER_BLOCKING 0x0 ;  /* 0x0000000000007b1d */ /* 0x000fec0000010000 */
[----:B------:R-:W2:Y:S01]  /*0220*/  LDG.E R10, desc[UR10][R6.64] ;  /* 0x0000000a060a7981 */ /* 0x000ea2000c1e1900 */
[----:B------:R-:W-:Y:S02]  /*0230*/  IMAD.U32 R11, RZ, RZ, UR24 ;  /* 0x00000018ff0b7e24 */ /* 0x000fe4000f8e00ff */
[----:B------:R-:W-:-:S03]  /*0240*/  IMAD.U32 R9, RZ, RZ, UR24 ;  /* 0x00000018ff097e24 */ /* 0x000fc6000f8e00ff */
[----:B------:R-:W-:Y:S01]  /*0250*/  LEA R11, R11, R0, 0x2 ;  /* 0x000000000b0b7211 */ /* 0x000fe200078e10ff */
[----:B------:R-:W-:-:S04]  /*0260*/  IMAD.WIDE.U32 R8, R9, 0x8, R4 ;  /* 0x0000000809087825 */ /* 0x000fc800078e0004 */
[----:B--2---:R1:W-:Y:S01]  /*0270*/  STS [R11], R10 ;  /* 0x0000000a0b007388 */ /* 0x0043e20000000800 */
[----:B------:R-:W-:Y:S06]  /*0280*/  BAR.SYNC.DEFER_BLOCKING 0x0 ;  /* 0x0000000000007b1d */ /* 0x000fec0000010000 */
[----:B------:R-:W2:Y:S01]  /*0290*/  LDG.E R12, desc[UR10][R8.64] ;  /* 0x0000000a080c7981 */ /* 0x000ea2000c1e1900 */
[----:B------:R-:W-:Y:S01]  /*02a0*/  IMAD.U32 R14, RZ, RZ, UR24 ;  /* 0x00000018ff0e7e24 */ /* 0x000fe2000f8e00ff */
[----:B------:R-:W-:-:S03]  /*02b0*/  MOV R13, UR24 ;  /* 0x00000018000d7c02 */ /* 0x000fc60008000f00 */
[----:B0-----:R-:W-:Y:S02]  /*02c0*/  IMAD R3, R14, 0x4, R11 ;  /* 0x000000040e037824 */ /* 0x001fe400078e020b */
[----:B------:R-:W-:-:S03]  /*02d0*/  IMAD.WIDE.U32 R6, R13, 0xc, R4 ;  /* 0x0000000c0d067825 */ /* 0x000fc600078e0004 */
[----:B--2---:R0:W-:Y:S01]  /*02e0*/  STS [R3], R12 ;  /* 0x0000000c03007388 */ /* 0x0041e20000000800 */
[----:B------:R-:W-:Y:S06]  /*02f0*/  BAR.SYNC.DEFER_BLOCKING 0x0 ;  /* 0x0000000000007b1d */ /* 0x000fec0000010000 */
[----:B------:R-:W2:Y:S01]  /*0300*/  LDG.E R13, desc[UR10][R6.64] ;  /* 0x0000000a060d7981 */ /* 0x000ea2000c1e1900 */
[----:B-1----:R-:W-:Y:S01]  /*0310*/  IMAD R10, R14, 0x4, R3 ;  /* 0x000000040e0a7824 */ /* 0x002fe200078e0203 */
[----:B------:R-:W-:-:S05]  /*0320*/  MOV R11, UR24 ;  /* 0x00000018000b7c02 */ /* 0x000fca0008000f00 */
[----:B------:R-:W-:Y:S01]  /*0330*/  IMAD.WIDE.U32 R8, R11, 0x10, R4 ;  /* 0x000000100b087825 */ /* 0x000fe200078e0004 */
[----:B--2---:R1:W-:Y:S01]  /*0340*/  STS [R10], R13 ;  /* 0x0000000d0a007388 */ /* 0x0043e20000000800 */
[----:B------:R-:W-:Y:S06]  /*0350*/  BAR.SYNC.DEFER_BLOCKING 0x0 ;  /* 0x0000000000007b1d */ /* 0x000fec0000010000 */
[----:B------:R-:W2:Y:S01]  /*0360*/  LDG.E R11, desc[UR10][R8.64] ;  /* 0x0000000a080b7981 */ /* 0x000ea2000c1e1900 */
[----:B------:R-:W-:Y:S01]  /*0370*/  MOV R15, UR24 ;  /* 0x00000018000f7c02 */ /* 0x000fe20008000f00 */
[----:B0-----:R-:W-:-:S03]  /*0380*/  IMAD.U32 R3, RZ, RZ, UR24 ;  /* 0x00000018ff037e24 */ /* 0x001fc6000f8e00ff */
[----:B------:R-:W-:Y:S01]  /*0390*/  LEA R12, R15, R10, 0x2 ;  /* 0x0000000a0f0c7211 */ /* 0x000fe200078e10ff */
[----:B------:R-:W-:-:S04]  /*03a0*/  IMAD.WIDE.U32 R6, R3, 0x14, R4 ;  /* 0x0000001403067825 */ /* 0x000fc800078e0004 */
[----:B--2---:R0:W-:Y:S01]  /*03b0*/  STS [R12], R11 ;  /* 0x0000000b0c007388 */ /* 0x0041e20000000800 */
[----:B------:R-:W-:Y:S06]  /*03c0*/  BAR.SYNC.DEFER_BLOCKING 0x0 ;  /* 0x0000000000007b1d */ /* 0x000fec0000010000 */
[----:B------:R-:W2:Y:S01]  /*03d0*/  LDG.E R3, desc[UR10][R6.64] ;  /* 0x0000000a06037981 */ /* 0x000ea2000c1e1900 */
[----:B-1----:R-:W-:Y:S01]  /*03e0*/  LEA R10, R15, R12, 0x2 ;  /* 0x0000000c0f0a7211 */ /* 0x002fe200078e10ff */
[----:B------:R-:W-:Y:S01]  /*03f0*/  UIMAD.WIDE.U32 UR28, UR24, 0x18, UR26 ;  /* 0x00000018181c78a5 */ /* 0x000fe2000f8e001a */
[----:B------:R-:W-:-:S05]  /*0400*/  IMAD.MOV.U32 R13, RZ, RZ, 0x4 ;  /* 0x00000004ff0d7424 */ /* 0x000fca00078e00ff */
[----:B------:R-:W-:Y:S01]  /*0410*/  IMAD.WIDE R8, R2, R13, UR28 ;  /* 0x0000001c02087e25 */ /* 0x000fe2000f8e020d */
[----:B--2---:R1:W-:Y:S01]  /*0420*/  STS [R10], R3 ;  /* 0x000000030a007388 */ /* 0x0043e20000000800 */
[----:B------:R-:W-:Y:S06]  /*0430*/  BAR.SYNC.DEFER_BLOCKING 0x0 ;  /* 0x0000000000007b1d */ /* 0x000fec0000010000 */
[----:B------:R-:W2:Y:S01]  /*0440*/  LDG.E R13, desc[UR10][R8.64] ;  /* 0x0000000a080d7981 */ /* 0x000ea2000c1e1900 */
[----:B0-----:R-:W-:Y:S02]  /*0450*/  IMAD.U32 R11, RZ, RZ, UR24 ;  /* 0x00000018ff0b7e24 */ /* 0x001fe4000f8e00ff */
[----:B------:R-:W-:Y:S01]  /*0460*/  HFMA2 R7, -RZ, RZ, 0, 2.384185791015625e-07 ;  /* 0x00000004ff077431 */ /* 0x000fe200000001ff */
[----:B------:R-:W-:Y:S01]  /*0470*/  UIMAD.WIDE.U32 UR28, UR24, 0x1c, UR26 ;  /* 0x0000001c181c78a5 */ /* 0x000fe2000f8e001a */
[----:B------:R-:W-:-:S05]  /*0480*/  IMAD R12, R11, 0x4, R10 ;  /* 0x000000040b0c7824 */ /* 0x000fca00078e020a */
[----:B------:R-:W-:Y:S01]  /*0490*/  IMAD.WIDE R6, R2, R7, UR28 ;  /* 0x0000001c02067e25 */ /* 0x000fe2000f8e0207 */
[----:B--2---:R0:W-:Y:S01]  /*04a0*/  STS [R12], R13 ;  /* 0x0000000d0c007388 */ /* 0x0041e20000000800 */
[----:B------:R-:W-:Y:S06]  /*04b0*/  BAR.SYNC.DEFER_BLOCKING 0x0 ;  /* 0x0000000000007b1d */ /* 0x000fec0000010000 */
[----:B------:R-:W2:Y:S01]  /*04c0*/  LDG.E R11, desc[UR10][R6.64] ;  /* 0x0000000a060b7981 */ /* 0x000ea2000c1e1900 */
[----:B-1----:R-:W-:Y:S01]  /*04d0*/  MOV R3, UR24 ;  /* 0x0000001800037c02 */ /* 0x002fe20008000f00 */
[----:B------:R-:W-:-:S03]  /*04e0*/  IMAD.MOV.U32 R15, RZ, RZ, 0x4 ;  /* 0x00000004ff0f7424 */ /* 0x000fc600078e00ff */
[----:B------:R-:W-:Y:S01]  /*04f0*/  LEA R10, R3, R12, 0x2 ;  /* 0x0000000c030a7211 */ /* 0x000fe200078e10ff */
[----:B------:R-:W-:-:S04]  /*0500*/  IMAD.WIDE R8, R2, R15, UR12 ;  /* 0x0000000c02087e25 */ /* 0x000fc8000f8e020f */
[----:B--2---:R1:W-:Y:S01]  /*0510*/  STS [R10], R11 ;  /* 0x0000000b0a007388 */ /* 0x0043e20000000800 */
[----:B------:R-:W-:Y:S06]  /*0520*/  BAR.SYNC.DEFER_BLOCKING 0x0 ;  /* 0x0000000000007b1d */ /* 0x000fec0000010000 */
[----:B------:R-:W2:Y:S01]  /*0530*/  LDG.E R3, desc[UR10][R8.64] ;  /* 0x0000000a08037981 */ /* 0x000ea2000c1e1900 */
[----:B------:R-:W-:Y:S01]  /*0540*/  IMAD.U32 R15, RZ, RZ, UR24 ;  /* 0x00000018ff0f7e24 */ /* 0x000fe2000f8e00ff */
[----:B0-----:R-:W-:-:S03]  /*0550*/  MOV R13, 0x4 ;  /* 0x00000004000d7802 */ /* 0x001fc60000000f00 */
[----:B------:R-:W-:Y:S02]  /*0560*/  IMAD R12, R15, 0x4, R10 ;  /* 0x000000040f0c7824 */ /* 0x000fe400078e020a */
[----:B------:R-:W-:-:S03]  /*0570*/  IMAD.WIDE R6, R2, R13, UR14 ;  /* 0x0000000e02067e25 */ /* 0x000fc6000f8e020d */
[----:B--2---:R0:W-:Y:S01]  /*0580*/  STS [R12], R3 ;  /* 0x000000030c007388 */ /* 0x0041e20000000800 */
[----:B------:R-:W-:Y:S06]  /*0590*/  BAR.SYNC.DEFER_BLOCKING 0x0 ;  /* 0x0000000000007b1d */ /* 0x000fec0000010000 */
[----:B------:R-:W2:Y:S01]  /*05a0*/  LDG.E R6, desc[UR10][R6.64] ;  /* 0x0000000a06067981 */ /* 0x000ea2000c1e1900 */
[----:B------:R-:W-:Y:S01]  /*05b0*/  MOV R13, UR24 ;  /* 0x00000018000d7c02 */ /* 0x000fe20008000f00 */
[----:B-1----:R-:W-:-:S03]  /*05c0*/  IMAD.MOV.U32 R11, RZ, RZ, 0x4 ;  /* 0x00000004ff0b7424 */ /* 0x002fc600078e00ff */
[----:B------:R-:W-:Y:S01]  /*05d0*/  LEA R13, R13, R12, 0x2 ;  /* 0x0000000c0d0d7211 */ /* 0x000fe200078e10ff */
[----:B------:R-:W-:-:S04]  /*05e0*/  IMAD.WIDE R8, R2, R11, UR16 ;  /* 0x0000001002087e25 */ /* 0x000fc8000f8e020b */
[----:B--2---:R1:W-:Y:S01]  /*05f0*/  STS [R13], R6 ;  /* 0x000000060d007388 */ /* 0x0043e20000000800 */
[----:B------:R-:W-:Y:S06]  /*0600*/  BAR.SYNC.DEFER_BLOCKING 0x0 ;  /* 0x0000000000007b1d */ /* 0x000fec0000010000 */
[----:B------:R-:W2:Y:S01]  /*0610*/  LDG.E R8, desc[UR10][R8.64] ;  /* 0x0000000a08087981 */ /* 0x000ea2000c1e1900 */
[----:B------:R-:W-:-:S05]  /*0620*/  IMAD.U32 R10, RZ, RZ, UR24 ;  /* 0x00000018ff0a7e24 */ /* 0x000fca000f8e00ff */
[----:B0-----:R-:W-:Y:S01]  /*0630*/  LEA R3, R10, R13, 0x2 ;  /* 0x0000000d0a037211 */ /* 0x001fe200078e10ff */
[----:B------:R-:W-:-:S04]  /*0640*/  IMAD.WIDE R10, R2, R11, UR18 ;  /* 0x00000012020a7e25 */ /* 0x000fc8000f8e020b */
[----:B--2---:R0:W-:Y:S01]  /*0650*/  STS [R3], R8 ;  /* 0x0000000803007388 */ /* 0x0041e20000000800 */
[----:B------:R-:W-:Y:S06]  /*0660*/  BAR.SYNC.DEFER_BLOCKING 0x0 ;  /* 0x0000000000007b1d */ /* 0x000fec0000010000 */
[----:B------:R-:W2:Y:S01]  /*0670*/  LDG.E R10, desc[UR10][R10.64] ;  /* 0x0000000a0a0a7981 */ /* 0x000ea2000c1e1900 */
[----:B------:R-:W-:Y:S02]  /*0680*/  IMAD.U32 R12, RZ, RZ, UR24 ;  /* 0x00000018ff0c7e24 */ /* 0x000fe4000f8e00ff */
[----:B------:R-:W-:-:S02]  /*0690*/  HFMA2 R7, -RZ, RZ, 0, 2.384185791015625e-07 ;  /* 0x00000004ff077431 */ /* 0x000fc400000001ff */
[----:B-1----:R-:W-:-:S03]  /*06a0*/  IMAD R13, R12, 0x4, R3 ;  /* 0x000000040c0d7824 */ /* 0x002fc600078e0203 */
[----:B------:R-:W-:Y:S02]  /*06b0*/  IMAD.WIDE R6, R2, R7, UR20 ;  /* 0x0000001402067e25 */ /* 0x000fe4000f8e0207 */
[----:B--2---:R1:W-:Y:S01]  /*06c0*/  STS [R13], R10 ;  /* 0x0000000a0d007388 */ /* 0x0043e20000000800 */
[----:B------:R-:W-:Y:S06]  /*06d0*/  BAR.SYNC.DEFER_BLOCKING 0x0 ;  /* 0x0000000000007b1d */ /* 0x000fec0000010000 */
[----:B------:R-:W2:Y:S01]  /*06e0*/  LDG.E R12, desc[UR10][R6.64] ;  /* 0x0000000a060c7981 */ /* 0x000ea2000c1e1900 */
[----:B0-----:R-:W-:Y:S01]  /*06f0*/  IMAD R3, R14, 0x4, R13 ;  /* 0x000000040e037824 */ /* 0x001fe200078e020d */
[----:B------:R-:W-:-:S05]  /*0700*/  MOV R9, UR24 ;  /* 0x0000001800097c02 */ /* 0x000fca0008000f00 */
[----:B------:R-:W-:Y:S01]  /*0710*/  IMAD.WIDE.U32 R8, R9, 0x34, R4 ;  /* 0x0000003409087825 */ /* 0x000fe200078e0004 */
[----:B--2---:R0:W-:Y:S01]  /*0720*/  STS [R3], R12 ;  /* 0x0000000c03007388 */ /* 0x0041e20000000800 */
[----:B------:R-:W-:Y:S06]  /*0730*/  BAR.SYNC.DEFER_BLOCKING 0x0 ;  /* 0x0000000000007b1d */ /* 0x000fec0000010000 */
[----:B------:R-:W2:Y:S01]  /*0740*/  LDG.E R8, desc[UR10][R8.64] ;  /* 0x0000000a08087981 */ /* 0x000ea2000c1e1900 */
[----:B------:R-:W-:Y:S01]  /*0750*/  IMAD R11, R14, 0x4, R3 ;  /* 0x000000040e0b7824 */ /* 0x000fe200078e0203 */
[----:B-1----:R-:W-:-:S05]  /*0760*/  MOV R13, 0x4 ;  /* 0x00000004000d7802 */ /* 0x002fca0000000f00 */
[----:B------:R-:W-:Y:S01]  /*0770*/  IMAD.WIDE R6, R2, R13, UR22 ;  /* 0x0000001602067e25 */ /* 0x000fe2000f8e020d */
[----:B--2---:R1:W-:Y:S01]  /*0780*/  STS [R11], R8 ;  /* 0x000000080b007388 */ /* 0x0043e20000000800 */
[----:B------:R-:W-:Y:S06]  /*0790*/  BAR.SYNC.DEFER_BLOCKING 0x0 ;  /* 0x0000000000007b1d */ /* 0x000fec0000010000 */
[----:B------:R-:W2:Y:S01]  /*07a0*/  LDG.E R6, desc[UR10][R6.64] ;  /* 0x0000000a06067981 */ /* 0x000ea2000c1e1900 */
[----:B------:R-:W-:Y:S01]  /*07b0*/  MOV R10, UR24 ;  /* 0x00000018000a7c02 */ /* 0x000fe20008000f00 */
[----:B------:R-:W-:-:S03]  /*07c0*/  IMAD.U32 R13, RZ, RZ, UR24 ;  /* 0x00000018ff0d7e24 */ /* 0x000fc6000f8e00ff */
[----:B0-----:R-:W-:Y:S01]  /*07d0*/  LEA R3, R10, R11, 0x2 ;  /* 0x0000000b0a037211 */ /* 0x001fe200078e10ff */
[----:B------:R-:W-:-:S04]  /*07e0*/  IMAD.WIDE.U32 R4, R13, 0x3c, R4 ;  /* 0x0000003c0d047825 */ /* 0x000fc800078e0004 */
[----:B--2---:R0:W-:Y:S01]  /*07f0*/  STS [R3], R6 ;  /* 0x0000000603007388 */ /* 0x0041e20000000800 */
[----:B------:R-:W-:Y:S06]  /*0800*/  BAR.SYNC.DEFER_BLOCKING 0x0 ;  /* 0x0000000000007b1d */ /* 0x000fec0000010000 */
[----:B------:R-:W2:Y:S01]  /*0810*/  LDG.E R4, desc[UR10][R4.64] ;  /* 0x0000000a04047981 */ /* 0x000ea2000c1e1900 */
[----:B------:R-:W-:Y:S01]  /*0820*/  IMAD R9, R10, 0x4, R3 ;  /* 0x000000040a097824 */ /* 0x000fe200078e0203 */
[----:B------:R-:W-:Y:S01]  /*0830*/  UIADD3 UR6, UPT, UPT, UR6, 0x10, URZ ;  /* 0x0000001006067890 */ /* 0x000fe2000fffe0ff */
[----:B------:R-:W-:Y:S01]  /*0840*/  MOV R7, UR24 ;  /* 0x0000001800077c02 */ /* 0x000fe20008000f00 */
[----:B-1----:R-:W-:-:S02]  /*0850*/  IMAD.U32 R11, RZ, RZ, UR24 ;  /* 0x00000018ff0b7e24 */ /* 0x002fc4000f8e00ff */
[----:B------:R-:W-:Y:S02]  /*0860*/  UISETP.NE.AND UP0, UPT, UR6, URZ, UPT ;  /* 0x000000ff0600728c */ /* 0x000fe4000bf05270 */
[----:B------:R-:W-:Y:S01]  /*0870*/  IMAD R0, R7, 0x40, R0 ;  /* 0x0000004007007824 */ /* 0x000fe200078e0200 */
[----:B------:R-:W-:Y:S01]  /*0880*/  LEA R2, R11, R2, 0x4 ;  /* 0x000000020b027211 */ /* 0x000fe200078e20ff */
[----:B--2---:R0:W-:Y:S01]  /*0890*/  STS [R9], R4 ;  /* 0x0000000409007388 */ /* 0x0041e20000000800 */
[----:B------:R-:W-:Y:S06]  /*08a0*/  BAR.SYNC.DEFER_BLOCKING 0x0 ;  /* 0x0000000000007b1d */ /* 0x000fec0000010000 */
[----:B------:R-:W-:Y:S05]  /*08b0*/  BRA.U UP0, `(.L_x_1) ;  /* 0xfffffff9003c7547 */ /* 0x000fea000b83ffff */
.L_x_0:
[----:B------:R-:W1:Y:S01]  /*08c0*/  S2R R0, SR_TID.X ;  /* 0x0000000000007919 */ /* 0x000e620000002100 */
[----:B------:R-:W-:Y:S02]  /*08d0*/  ULOP3.LUT UR5, UR8, 0xf, URZ, 0xc0, !UPT ;  /* 0x0000000f08057892 */ /* 0x000fe4000f8ec0ff */
[----:B------:R-:W-:Y:S02]  /*08e0*/  UIMAD UR13, UR24, UR7, URZ ;  /* 0x00000007180d72a4 */ /* 0x000fe4000f8e02ff */
[----:B------:R-:W-:-:S09]  /*08f0*/  UISETP.NE.AND UP0, UPT, UR5, URZ, UPT ;  /* 0x000000ff0500728c */ /* 0x000fd2000bf05270 */
[----:B------:R-:W-:Y:S05]  /*0900*/  BRA.U !UP0, `(.L_x_2) ;  /* 0x0000000508e07547 */ /* 0x000fea000b800000 */
[----:B------:R-:W-:Y:S01]  /*0910*/  UISETP.GE.U32.AND UP0, UPT, UR5, 0x8, UPT ;  /* 0x000000080500788c */ /* 0x000fe2000bf06070 */
[----:B-1----:R-:W-:Y:S01]  /*0920*/  IADD3 R2, PT, PT, R0, UR13, RZ ;  /* 0x0000000d00027c10 */ /* 0x002fe2000fffe0ff */
[----:B------:R-:W-:-:S04]  /*0930*/  ULOP3.LUT UR9, UR8, 0x7, URZ, 0xc0, !UPT ;  /* 0x0000000708097892 */ /* 0x000fc8000f8ec0ff */
[----:B------:R-:W-:-:S03]  /*0940*/  UISETP.NE.AND UP1, UPT, UR9, URZ, UPT ;  /* 0x000000ff0900728c */ /* 0x000fc6000bf25270 */
[----:B------:R-:W-:Y:S08]  /*0950*/  BRA.U !UP0, `(.L_x_3) ;  /* 0x0000000108e07547 */ /* 0x000ff0000b800000 */
[----:B0-----:R-:W0:Y:S01]  /*0960*/  LDC.64 R4, c[0x0][0x380] ;  /* 0x0000e000ff047b82 */ /* 0x001e220000000a00 */
[----:B------:R-:W-:-:S04]  /*0970*/  IMAD.U32 R3, RZ, RZ, UR4 ;  /* 0x00000004ff037e24 */ /* 0x000fc8000f8e00ff */
[----:B------:R-:W-:-:S04]  /*0980*/  IMAD R3, R3, UR24, R2 ;  /* 0x0000001803037c24 */ /* 0x000fc8000f8e0202 */
[----:B0-----:R-:W-:-:S05]  /*0990*/  IMAD.WIDE R4, R3, 0x4, R4 ;  /* 0x0000000403047825 */ /* 0x001fca00078e0204 */
[----:B------:R-:W2:Y:S01]  /*09a0*/  LDG.E R3, desc[UR10][R4.64] ;  /* 0x0000000a04037981 */ /* 0x000ea2000c1e1900 */
[----:B------:R-:W0:Y:S01]  /*09b0*/  S2UR UR6, SR_CgaCtaId ;  /* 0x00000000000679c3 */ /* 0x000e220000008800 */
[----:B------:R-:W-:Y:S01]  /*09c0*/  MOV R7, UR4 ;  /* 0x0000000400077c02 */ /* 0x000fe20008000f00 */
[----:B------:R-:W-:Y:S01]  /*09d0*/  UMOV UR5, 0x400 ;  /* 0x0000040000057882 */ /* 0x000fe20000000000 */
[----:B------:R-:W-:-:S03]  /*09e0*/  USHF.L.U32 UR12, UR24, 0x2, URZ ;  /* 0x00000002180c7899 */ /* 0x000fc600080006ff */
[----:B------:R-:W-:-:S03]  /*09f0*/  IMAD R7, R7, UR24, R0 ;  /* 0x0000001807077c24 */ /* 0x000fc6000f8e0200 */
[----:B------:R-:W-:Y:S01]  /*0a00*/  IADD3 R6, P0, PT, R4, UR12, RZ ;  /* 0x0000000c04067c10 */ /* 0x000fe2000ff1e0ff */
[----:B0-----:R-:W-:-:S06]  /*0a10*/  ULEA UR5, UR6, UR5, 0x18 ;  /* 0x0000000506057291 */ /* 0x001fcc000f8ec0ff */
[----:B------:R-:W-:Y:S01]  /*0a20*/  LEA R10, R7, UR5, 0x2 ;  /* 0x00000005070a7c11 */ /* 0x000fe2000f8e10ff */
[----:B------:R-:W-:-:S04]  /*0a30*/  IMAD.X R7, RZ, RZ, R5, P0 ;  /* 0x000000ffff077224 */ /* 0x000fc800000e0605 */
[----:B--2---:R0:W-:Y:S01]  /*0a40*/  STS [R10], R3 ;  /* 0x000000030a007388 */ /* 0x0041e20000000800 */
[----:B------:R-:W-:Y:S06]  /*0a50*/  BAR.SYNC.DEFER_BLOCKING 0x0 ;  /* 0x0000000000007b1d */ /* 0x000fec0000010000 */
[----:B------:R-:W2:Y:S01]  /*0a60*/  LDG.E R11, desc[UR10][R6.64] ;  /* 0x0000000a060b7981 */ /* 0x000ea2000c1e1900 */
[----:B------:R-:W-:-:S04]  /*0a70*/  IADD3 R4, P0, PT, R6, UR12, RZ ;  /* 0x0000000c06047c10 */ /* 0x000fc8000ff1e0ff */
[----:B------:R-:W-:Y:S01]  /*0a80*/  IADD3.X R5, PT, PT, RZ, R7, RZ, P0, !PT ;  /* 0x00000007ff057210 */ /* 0x000fe200007fe4ff */
[----:B--2---:R1:W-:Y:S01]  /*0a90*/  STS [R10+UR12], R11 ;  /* 0x0000000b0a007988 */ /* 0x0043e2000800080c */
[----:B------:R-:W-:Y:S06]  /*0aa0*/  BAR.SYNC.DEFER_BLOCKING 0x0 ;  /* 0x0000000000007b1d */ /* 0x000fec0000010000 */
[----:B------:R-:W2:Y:S01]  /*0ab0*/  LDG.E R13, desc[UR10][R4.64] ;  /* 0x0000000a040d7981 */ /* 0x000ea2000c1e1900 */
[----:B------:R-:W-:Y:S02]  /*0ac0*/  IADD3 R12, PT, PT, R10, UR12, RZ ;  /* 0x0000000c0a0c7c10 */ /* 0x000fe4000fffe0ff */
[----:B------:R-:W-:-:S05]  /*0ad0*/  IADD3 R8, P0, PT, R4, UR12, RZ ;  /* 0x0000000c04087c10 */ /* 0x000fca000ff1e0ff */
[----:B------:R-:W-:Y:S01]  /*0ae0*/  IMAD.X R9, RZ, RZ, R5, P0 ;  /* 0x000000ffff097224 */ /* 0x000fe200000e0605 */
[----:B--2---:R2:W-:Y:S01]  /*0af0*/  STS [R12+UR12], R13 ;  /* 0x0000000d0c007988 */ /* 0x0045e2000800080c */
[----:B------:R-:W-:Y:S06]  /*0b00*/  BAR.SYNC.DEFER_BLOCKING 0x0 ;  /* 0x0000000000007b1d */ /* 0x000fec0000010000 */
[----:B------:R-:W3:Y:S01]  /*0b10*/  LDG.E R14, desc[UR10][R8.64] ;  /* 0x0000000a080e7981 */ /* 0x000ee2000c1e1900 */
[----:B0-----:R-:W-:Y:S02]  /*0b20*/  IADD3 R3, PT, PT, R12, UR12, RZ ;  /* 0x0000000c0c037c10 */ /* 0x001fe4000fffe0ff */
[----:B------:R-:W-:-:S05]  /*0b30*/  IADD3 R6, P0, PT, R8, UR12, RZ ;  /* 0x0000000c08067c10 */ /* 0x000fca000ff1e0ff */
[----:B------:R-:W-:Y:S01]  /*0b40*/  IMAD.X R7, RZ, RZ, R9, P0 ;  /* 0x000000ffff077224 */ /* 0x000fe200000e0609 */
[----:B---3--:R0:W-:Y:S01]  /*0b50*/  STS [R3+UR12], R14 ;  /* 0x0000000e03007988 */ /* 0x0081e2000800080c */
[----:B------:R-:W-:Y:S06]  /*0b60*/  BAR.SYNC.DEFER_BLOCKING 0x0 ;  /* 0x0000000000007b1d */ /* 0x000fec0000010000 */
[----:B-1----:R-:W3:Y:S01]  /*0b70*/  LDG.E R11, desc[UR10][R6.64] ;  /* 0x0000000a060b7981 */ /* 0x002ee2000c1e1900 */
[----:B------:R-:W-:Y:S02]  /*0b80*/  IADD3 R10, PT, PT, R3, UR12, RZ ;  /* 0x0000000c030a7c10 */ /* 0x000fe4000fffe0ff */
[----:B------:R-:W-:-:S05]  /*0b90*/  IADD3 R4, P0, PT, R6, UR12, RZ ;  /* 0x0000000c06047c10 */ /* 0x000fca000ff1e0ff */
[----:B------:R-:W-:Y:S01]  /*0ba0*/  IMAD.X R5, RZ, RZ, R7, P0 ;  /* 0x000000ffff057224 */ /* 0x000fe200000e0607 */
[----:B---3--:R1:W-:Y:S01]  /*0bb0*/  STS [R10+UR12], R11 ;  /* 0x0000000b0a007988 */ /* 0x0083e2000800080c */
[----:B------:R-:W-:Y:S06]  /*0bc0*/  BAR.SYNC.DEFER_BLOCKING 0x0 ;  /* 0x0000000000007b1d */ /* 0x000fec0000010000 */
[----:B--2---:R-:W2:Y:S01]  /*0bd0*/  LDG.E R12, desc[UR10][R4.64] ;  /* 0x0000000a040c7981 */ /* 0x004ea2000c1e1900 */
[----:B0-----:R-:W-:Y:S02]  /*0be0*/  IADD3 R3, PT, PT, R10, UR12, RZ ;  /* 0x0000000c0a037c10 */ /* 0x001fe4000fffe0ff */
[----:B------:R-:W-:-:S05]  /*0bf0*/  IADD3 R8, P0, PT, R4, UR12, RZ ;  /* 0x0000000c04087c10 */ /* 0x000fca000ff1e0ff */
[----:B------:R-:W-:Y:S01]  /*0c00*/  IMAD.X R9, RZ, RZ, R5, P0 ;  /* 0x000000ffff097224 */ /* 0x000fe200000e0605 */
[----:B--2---:R2:W-:Y:S01]  /*0c10*/  STS [R3+UR12], R12 ;  /* 0x0000000c03007988 */ /* 0x0045e2000800080c */
[----:B------:R-:W-:Y:S06]  /*0c20*/  BAR.SYNC.DEFER_BLOCKING 0x0 ;  /* 0x0000000000007b1d */ /* 0x000fec0000010000 */
[----:B------:R-:W3:Y:S01]  /*0c30*/  LDG.E R13, desc[UR10][R8.64] ;  /* 0x0000000a080d7981 */ /* 0x000ee2000c1e1900 */
[----:B-1----:R-:W-:Y:S02]  /*0c40*/  IADD3 R10, PT, PT, R3, UR12, RZ ;  /* 0x0000000c030a7c10 */ /* 0x002fe4000fffe0ff */
[----:B------:R-:W-:-:S05]  /*0c50*/  IADD3 R6, P0, PT, R8, UR12, RZ ;  /* 0x0000000c08067c10 */ /* 0x000fca000ff1e0ff */
[----:B------:R-:W-:Y:S01]  /*0c60*/  IMAD.X R7, RZ, RZ, R9, P0 ;  /* 0x000000ffff077224 */ /* 0x000fe200000e0609 */
[----:B---3--:R2:W-:Y:S01]  /*0c70*/  STS [R10+UR12], R13 ;  /* 0x0000000d0a007988 */ /* 0x0085e2000800080c */
[----:B------:R-:W-:Y:S06]  /*0c80*/  BAR.SYNC.DEFER_BLOCKING 0x0 ;  /* 0x0000000000007b1d */ /* 0x000fec0000010000 */
[----:B------:R-:W3:Y:S01]  /*0c90*/  LDG.E R7, desc[UR10][R6.64] ;  /* 0x0000000a06077981 */ /* 0x000ee2000c1e1900 */
[----:B------:R-:W-:Y:S01]  /*0ca0*/  VIADD R4, R10, UR12 ;  /* 0x0000000c0a047c36 */ /* 0x000fe20008000000 */
[----:B------:R-:W-:-:S04]  /*0cb0*/  UIADD3 UR4, UPT, UPT, UR4, 0x8, URZ ;  /* 0x0000000804047890 */ /* 0x000fc8000fffe0ff */
[----:B---3--:R2:W-:Y:S01]  /*0cc0*/  STS [R4+UR12], R7 ;  /* 0x0000000704007988 */ /* 0x0085e2000800080c */
[----:B------:R-:W-:Y:S07]  /*0cd0*/  BAR.SYNC.DEFER_BLOCKING 0x0 ;  /* 0x0000000000007b1d */ /* 0x000fee0000010000 */
.L_x_3:
[----:B------:R-:W-:Y:S05]  /*0ce0*/  BRA.U !UP1, `(.L_x_2) ;  /* 0x0000000109e87547 */ /* 0x000fea000b800000 */
[----:B------:R-:W-:Y:S02]  /*0cf0*/  UISETP.GE.U32.AND UP0, UPT, UR9, 0x4, UPT ;  /* 0x000000040900788c */ /* 0x000fe4000bf06070 */
[----:B------:R-:W-:-:S04]  /*0d00*/  ULOP3.LUT UR5, UR8, 0x3, URZ, 0xc0, !UPT ;  /* 0x0000000308057892 */ /* 0x000fc8000f8ec0ff */
[----:B------:R-:W-:-:S03]  /*0d10*/  UISETP.NE.AND UP1, UPT, UR5, URZ, UPT ;  /* 0x000000ff0500728c */ /* 0x000fc6000bf25270 */
[----:B------:R-:W-:Y:S08]  /*0d20*/  BRA.U !UP0, `(.L_x_4) ;  /* 0x0000000108807547 */ /* 0x000ff0000b800000 */
[----:B0-2---:R-:W0:Y:S01]  /*0d30*/  LDC.64 R4, c[0x0][0x380] ;  /* 0x0000e000ff047b82 */ /* 0x005e220000000a00 */
[----:B------:R-:W-:-:S05]  /*0d40*/  MOV R3, UR4 ;  /* 0x0000000400037c02 */ /* 0x000fca0008000f00 */
[----:B------:R-:W-:-:S04]  /*0d50*/  IMAD R3, R3, UR24, R2 ;  /* 0x0000001803037c24 */ /* 0x000fc8000f8e0202 */
[----:B0-----:R-:W-:-:S05]  /*0d60*/  IMAD.WIDE R4, R3, 0x4, R4 ;  /* 0x0000000403047825 */ /* 0x001fca00078e0204 */
[----:B------:R-:W2:Y:S01]  /*0d70*/  LDG.E R8, desc[UR10][R4.64] ;  /* 0x0000000a04087981 */ /* 0x000ea2000c1e1900 */
[----:B------:R-:W0:Y:S01]  /*0d80*/  S2UR UR8, SR_CgaCtaId ;  /* 0x00000000000879c3 */ /* 0x000e220000008800 */
[----:B------:R-:W-:Y:S01]  /*0d90*/  IMAD.U32 R3, RZ, RZ, UR4 ;  /* 0x00000004ff037e24 */ /* 0x000fe2000f8e00ff */
[----:B------:R-:W-:Y:S01]  /*0da0*/  UMOV UR6, 0x400 ;  /* 0x0000040000067882 */ /* 0x000fe20000000000 */
[----:B------:R-:W-:Y:S02]  /*0db0*/  USHF.L.U32 UR9, UR24, 0x2, URZ ;  /* 0x0000000218097899 */ /* 0x000fe400080006ff */
[----:B------:R-:W-:-:S04]  /*0dc0*/  IMAD R3, R3, UR24, R0 ;  /* 0x0000001803037c24 */ /* 0x000fc8000f8e0200 */
[----:B------:R-:W-:Y:S01]  /*0dd0*/  IADD3 R2, P0, PT, R4, UR9, RZ ;  /* 0x0000000904027c10 */ /* 0x000fe2000ff1e0ff */
[----:B0-----:R-:W-:-:S06]  /*0de0*/  ULEA UR6, UR8, UR6, 0x18 ;  /* 0x0000000608067291 */ /* 0x001fcc000f8ec0ff */
[----:B------:R-:W-:Y:S02]  /*0df0*/  LEA R11, R3, UR6, 0x2 ;  /* 0x00000006030b7c11 */ /* 0x000fe4000f8e10ff */
[----:B------:R-:W-:-:S03]  /*0e00*/  IADD3.X R3, PT, PT, RZ, R5, RZ, P0, !PT ;  /* 0x00000005ff037210 */ /* 0x000fc600007fe4ff */
[----:B--2---:R1:W-:Y:S01]  /*0e10*/  STS [R11], R8 ;  /* 0x000000080b007388 */ /* 0x0043e20000000800 */
[----:B------:R-:W-:Y:S06]  /*0e20*/  BAR.SYNC.DEFER_BLOCKING 0x0 ;  /* 0x0000000000007b1d */ /* 0x000fec0000010000 */
[----:B------:R-:W2:Y:S01]  /*0e30*/  LDG.E R9, desc[UR10][R2.64] ;  /* 0x0000000a02097981 */ /* 0x000ea2000c1e1900 */
[----:B------:R-:W-:-:S05]  /*0e40*/  IADD3 R4, P0, PT, R2, UR9, RZ ;  /* 0x0000000902047c10 */ /* 0x000fca000ff1e0ff */
[----:B------:R-:W-:Y:S01]  /*0e50*/  IMAD.X R5, RZ, RZ, R3, P0 ;  /* 0x000000ffff057224 */ /* 0x000fe200000e0603 */
[----:B--2---:R1:W-:Y:S01]  /*0e60*/  STS [R11+UR9], R9 ;  /* 0x000000090b007988 */ /* 0x0043e20008000809 */
[----:B------:R-:W-:Y:S06]  /*0e70*/  BAR.SYNC.DEFER_BLOCKING 0x0 ;  /* 0x0000000000007b1d */ /* 0x000fec0000010000 */
[----:B------:R-:W2:Y:S01]  /*0e80*/  LDG.E R10, desc[UR10][R4.64] ;  /* 0x0000000a040a7981 */ /* 0x000ea2000c1e1900 */
[----:B------:R-:W-:Y:S01]  /*0e90*/  VIADD R13, R11, UR9 ;  /* 0x000000090b0d7c36 */ /* 0x000fe20008000000 */
[----:B------:R-:W-:-:S04]  /*0ea0*/  IADD3 R6, P0, PT, R4, UR9, RZ ;  /* 0x0000000904067c10 */ /* 0x000fc8000ff1e0ff */
[----:B------:R-:W-:Y:S01]  /*0eb0*/  IADD3.X R7, PT, PT, RZ, R5, RZ, P0, !PT ;  /* 0x00000005ff077210 */ /* 0x000fe200007fe4ff */
[----:B--2---:R1:W-:Y:S01]  /*0ec0*/  STS [R13+UR9], R10 ;  /* 0x0000000a0d007988 */ /* 0x0043e20008000809 */
[----:B------:R-:W-:Y:S06]  /*0ed0*/  BAR.SYNC.DEFER_BLOCKING 0x0 ;  /* 0x0000000000007b1d */ /* 0x000fec0000010000 */
[----:B------:R-:W2:Y:S01]  /*0ee0*/  LDG.E R6, desc[UR10][R6.64] ;  /* 0x0000000a06067981 */ /* 0x000ea2000c1e1900 */
[----:B------:R-:W-:Y:S01]  /*0ef0*/  IADD3 R3, PT, PT, R13, UR9, RZ ;  /* 0x000000090d037c10 */ /* 0x000fe2000fffe0ff */
[----:B------:R-:W-:-:S04]  /*0f00*/  UIADD3 UR4, UPT, UPT, UR4, 0x4, URZ ;  /* 0x0000000404047890 */ /* 0x000fc8000fffe0ff */
[----:B--2---:R1:W-:Y:S01]  /*0f10*/  STS [R3+UR9], R6 ;  /* 0x0000000603007988 */ /* 0x0043e20008000809 */
[----:B------:R-:W-:Y:S07]  /*0f20*/  BAR.SYNC.DEFER_BLOCKING 0x0 ;  /* 0x0000000000007b1d */ /* 0x000fee0000010000 */
.L_x_4:
[----:B------:R-:W-:Y:S05]  /*0f30*/  BRA.U !UP1, `(.L_x_2) ;  /* 0x0000000109547547 */ /* 0x000fea000b800000 */
[----:B------:R-:W3:Y:S01]  /*0f40*/  S2UR UR8, SR_CgaCtaId ;  /* 0x00000000000879c3 */ /* 0x000ee20000008800 */
[----:B------:R-:W-:Y:S01]  /*0f50*/  UIADD3 UR6, UPT, UPT, UR7, UR4, URZ ;  /* 0x0000000407067290 */ /* 0x000fe2000fffe0ff */
[----:B012---:R-:W-:Y:S01]  /*0f60*/  IMAD.U32 R3, RZ, RZ, UR24 ;  /* 0x00000018ff037e24 */ /* 0x007fe2000f8e00ff */
[----:B------:R-:W-:Y:S01]  /*0f70*/  UIADD3 UR5, UPT, UPT, -UR5, URZ, URZ ;  /* 0x000000ff05057290 */ /* 0x000fe2000fffe1ff */
[----:B------:R-:W-:Y:S02]  /*0f80*/  UMOV UR7, 0x400 ;  /* 0x0000040000077882 */ /* 0x000fe40000000000 */
[--C-:B------:R-:W-:Y:S01]  /*0f90*/  IMAD R2, R3, UR4, R0.reuse ;  /* 0x0000000403027c24 */ /* 0x100fe2000f8e0200 */
[----:B------:R-:W-:Y:S01]  /*0fa0*/  MOV R7, UR6 ;  /* 0x0000000600077c02 */ /* 0x000fe20008000f00 */
[----:B------:R-:W0:Y:S04]  /*0fb0*/  LDC.64 R4, c[0x0][0x380] ;  /* 0x0000e000ff047b82 */ /* 0x000e280000000a00 */
[----:B------:R-:W-:Y:S01]  /*0fc0*/  IMAD R7, R7, UR24, R0 ;  /* 0x0000001807077c24 */ /* 0x000fe2000f8e0200 */
[----:B---3--:R-:W-:-:S06]  /*0fd0*/  ULEA UR7, UR8, UR7, 0x18 ;  /* 0x0000000708077291 */ /* 0x008fcc000f8ec0ff */
[----:B------:R-:W-:-:S07]  /*0fe0*/  LEA R6, R2, UR7, 0x2 ;  /* 0x0000000702067c11 */ /* 0x000fce000f8e10ff */
.L_x_5:
[----:B0-----:R-:W-:-:S06]  /*0ff0*/  IMAD.WIDE R2, R7, 0x4, R4 ;  /* 0x0000000407027825 */ /* 0x001fcc00078e0204 */
[----:B------:R-:W2:Y:S01]  /*1000*/  LDG.E R3, desc[UR10][R2.64] ;  /* 0x0000000a02037981 */ /* 0x000ea2000c1e1900 */
[----:B------:R-:W-:Y:S01]  /*1010*/  UIADD3 UR5, UPT, UPT, UR5, 0x1, URZ ;  /* 0x0000000105057890 */ /* 0x000fe2000fffe0ff */
[----:B------:R-:W-:Y:S02]  /*1020*/  IMAD.U32 R9, RZ, RZ, UR24 ;  /* 0x00000018ff097e24 */ /* 0x000fe4000f8e00ff */
[----:B------:R-:W-:Y:S01]  /*1030*/  VIADD R7, R7, UR24 ;  /* 0x0000001807077c36 */ /* 0x000fe20008000000 */
[----:B------:R-:W-:Y:S01]  /*1040*/  UISETP.NE.AND UP0, UPT, UR5, URZ, UPT ;  /* 0x000000ff0500728c */ /* 0x000fe2000bf05270 */
[----:B--2---:R0:W-:Y:S02]  /*1050*/  STS [R6], R3 ;  /* 0x0000000306007388 */ /* 0x0041e40000000800 */
[----:B0-----:R-:W-:Y:S01]  /*1060*/  LEA R6, R9, R6, 0x2 ;  /* 0x0000000609067211 */ /* 0x001fe200078e10ff */
[----:B------:R-:W-:Y:S06]  /*1070*/  BAR.SYNC.DEFER_BLOCKING 0x0 ;  /* 0x0000000000007b1d */ /* 0x000fec0000010000 */
[----:B------:R-:W-:Y:S05]  /*1080*/  BRA.U UP0, `(.L_x_5) ;  /* 0xfffffffd00d87547 */ /* 0x000fea000b83ffff */
.L_x_2:
[----:B------:R-:W-:-:S05]  /*1090*/  UMOV UR4, URZ ;  /* 0x000000ff00047c82 */ /* 0x000fca0008000000 */
.L_x_19:
[----:B---3--:R-:W3:Y:S01]  /*10a0*/  LDCU.64 UR6, c[0x0][0x388] ;  /* 0x00007100ff0677ac */ /* 0x008ee20008000a00 */
[----:B--2---:R-:W-:Y:S01]  /*10b0*/  MOV R7, UR4 ;  /* 0x0000000400077c02 */ /* 0x004fe20008000f00 */
[----:B------:R-:W-:Y:S01]  /*10c0*/  BSSY.RECONVERGENT B1, `(.L_x_6) ;  /* 0x0000031000017945 */ /* 0x000fe20003800200 */
[----:B------:R-:W-:-:S03]  /*10d0*/  UIADD3 UR4, UPT, UPT, UR4, 0x1, URZ ;  /* 0x0000000104047890 */ /* 0x000fc6000fffe0ff */
[----:B-1----:R-:W-:Y:S01]  /*10e0*/  IMAD R7, R7, UR24, R0 ;  /* 0x0000001807077c24 */ /* 0x002fe2000f8e0200 */
[----:B------:R-:W1:Y:S03]  /*10f0*/  LDCU UR8, c[0x0][0x388] ;  /* 0x00007100ff0877ac */ /* 0x000e660008000800 */
[C---:B---3--:R-:W-:Y:S01]  /*1100*/  VIADD R2, R7.reuse, -UR6 ;  /* 0x8000000607027c36 */ /* 0x048fe20008000000 */
[C---:B------:R-:W-:Y:S01]  /*1110*/  ISETP.GT.AND P0, PT, R7.reuse, UR6, PT ;  /* 0x0000000607007c0c */ /* 0x040fe2000bf04270 */
[----:B------:R-:W-:Y:S01]  /*1120*/  UISETP.NE.AND UP0, UPT, UR4, UR7, UPT ;  /* 0x000000070400728c */ /* 0x000fe2000bf05270 */
[----:B0-----:R-:W-:Y:S02]  /*1130*/  VIMNMX R3, PT, PT, R7, UR6, PT ;  /* 0x0000000607037c48 */ /* 0x001fe4000bfe0100 */
[----:B------:R-:W-:-:S04]  /*1140*/  SEL R2, R2, RZ, P0 ;  /* 0x000000ff02027207 */ /* 0x000fc80000000000 */
[----:B-1----:R-:W-:-:S07]  /*1150*/  MOV R4, R2 ;  /* 0x0000000200047202 */ /* 0x002fce0000000f00 */
.L_x_13:
[----:B------:R-:W-:Y:S01]  /*1160*/  BSSY.RECONVERGENT B2, `(.L_x_7) ;  /* 0x000001d000027945 */ /* 0x000fe20003800200 */
.L_x_11:
[----:B------:R-:W-:Y:S01]  /*1170*/  IMAD.IADD R5, R3, 0x1, -R4 ;  /* 0x0000000103057824 */ /* 0x000fe200078e0a04 */
[----:B------:R-:W-:Y:S04]  /*1180*/  BSSY.RELIABLE B0, `(.L_x_8) ;  /* 0x0000018000007945 */ /* 0x000fe80003800100 */
[----:B------:R-:W-:-:S04]  /*1190*/  IABS R5, R5 ;  /* 0x0000000500057213 */ /* 0x000fc80000000000 */
[----:B------:R-:W-:-:S04]  /*11a0*/  LEA.HI R5, R5, R5, RZ, 0x1 ;  /* 0x0000000505057211 */ /* 0x000fc800078f08ff */
[----:B------:R-:W-:-:S04]  /*11b0*/  SHF.R.S32.HI R5, RZ, 0x1, R5 ;  /* 0x00000001ff057819 */ /* 0x000fc80000011405 */
[----:B------:R-:W-:Y:S01]  /*11c0*/  IADD3 R11, PT, PT, R2, R5, RZ ;  /* 0x00000005020b7210 */ /* 0x000fe20007ffe0ff */
[----:B------:R-:W-:-:S03]  /*11d0*/  IMAD.IADD R8, R3, 0x1, -R5 ;  /* 0x0000000103087824 */ /* 0x000fc600078e0a05 */
[----:B------:R-:W-:-:S04]  /*11e0*/  ISETP.GT.AND P0, PT, R11, UR8, PT ;  /* 0x000000080b007c0c */ /* 0x000fc8000bf04270 */
[----:B------:R-:W-:-:S13]  /*11f0*/  ISETP.LT.OR P0, PT, R8, RZ, P0 ;  /* 0x000000ff0800720c */ /* 0x000fda0000701670 */
[----:B------:R-:W-:Y:S05]  /*1200*/  @P0 BRA `(.L_x_9) ;  /* 0x00000000003c0947 */ /* 0x000fea0003800000 */
[----:B------:R-:W0:Y:S01]  /*1210*/  S2UR UR6, SR_CgaCtaId ;  /* 0x00000000000679c3 */ /* 0x000e220000008800 */
[C---:B------:R-:W-:Y:S01]  /*1220*/  ISETP.NE.AND P0, PT, R11.reuse, RZ, PT ;  /* 0x000000ff0b00720c */ /* 0x040fe20003f05270 */
[----:B------:R-:W-:Y:S01]  /*1230*/  UMOV UR5, 0x400 ;  /* 0x0000040000057882 */ /* 0x000fe20000000000 */
[----:B------:R-:W-:Y:S02]  /*1240*/  IADD3 R5, PT, PT, R11, UR8, RZ ;  /* 0x000000080b057c10 */ /* 0x000fe4000fffe0ff */
[----:B------:R-:W-:Y:S01]  /*1250*/  ISETP.EQ.OR P0, PT, R8, UR8, !P0 ;  /* 0x0000000808007c0c */ /* 0x000fe2000c702670 */
[----:B0-----:R-:W-:-:S06]  /*1260*/  ULEA UR5, UR6, UR5, 0x18 ;  /* 0x0000000506057291 */ /* 0x001fcc000f8ec0ff */
[----:B------:R-:W-:Y:S02]  /*1270*/  LEA R10, R5, UR5, 0x2 ;  /* 0x00000005050a7c11 */ /* 0x000fe4000f8e10ff */
[----:B------:R-:W-:-:S04]  /*1280*/  LEA R9, R8, UR5, 0x2 ;  /* 0x0000000508097c11 */ /* 0x000fc8000f8e10ff */
[----:B------:R-:W-:Y:S05]  /*1290*/  @P0 BREAK.RELIABLE B0 ;  /* 0x0000000000000942 */ /* 0x000fea0003800100 */
[----:B------:R-:W-:Y:S05]  /*12a0*/  @P0 BRA `(.L_x_10) ;  /* 0x0000000000200947 */ /* 0x000fea0003800000 */
[----:B------:R-:W-:Y:S04]  /*12b0*/  LDS R5, [R9] ;  /* 0x0000000009057984 */ /* 0x000fe80000000800 */
[----:B------:R-:W0:Y:S02]  /*12c0*/  LDS R6, [R10+-0x4] ;  /* 0xfffffc000a067984 */ /* 0x000e240000000800 */
[----:B0-----:R-:W-:-:S13]  /*12d0*/  ISETP.GT.AND P0, PT, R5, R6, PT ;  /* 0x000000060500720c */ /* 0x001fda0003f04270 */
[----:B------:R-:W-:Y:S05]  /*12e0*/  @P0 BREAK.RELIABLE B0 ;  /* 0x0000000000000942 */ /* 0x000fea0003800100 */
[----:B------:R-:W-:Y:S05]  /*12f0*/  @P0 BRA `(.L_x_10) ;  /* 0x00000000000c0947 */ /* 0x000fea0003800000 */
.L_x_9:
[----:B------:R-:W-:Y:S05]  /*1300*/  BSYNC.RELIABLE B0 ;  /* 0x0000000000007941 */ /* 0x000fea0003800100 */
.L_x_8:
[----:B------:R-:W-:Y:S01]  /*1310*/  VIADD R4, R8, 0x1 ;  /* 0x0000000108047836 */ /* 0x000fe20000000000 */
[----:B------:R-:W-:Y:S06]  /*1320*/  BRA `(.L_x_11) ;  /* 0xfffffffc00907947 */ /* 0x000fec000383ffff */
.L_x_10:
[----:B------:R-:W-:Y:S05]  /*1330*/  BSYNC.RECONVERGENT B2 ;  /* 0x0000000000027941 */ /* 0x000fea0003800200 */
.L_x_7:
[----:B------:R-:W-:-:S04]  /*1340*/  ISETP.NE.AND P0, PT, R8, RZ, PT ;  /* 0x000000ff0800720c */ /* 0x000fc80003f05270 */
[----:B------:R-:W-:-:S13]  /*1350*/  ISETP.EQ.OR P0, PT, R11, UR8, !P0 ;  /* 0x000000080b007c0c */ /* 0x000fda000c702670 */
[----:B------:R-:W-:Y:S05]  /*1360*/  @P0 BRA `(.L_x_12) ;  /* 0x0000000000180947 */ /* 0x000fea0003800000 */
[----:B------:R-:W-:Y:S04]  /*1370*/  LDS R2, [R9+-0x4] ;  /* 0xfffffc0009027984 */ /* 0x000fe80000000800 */
[----:B------:R-:W0:Y:S02]  /*1380*/  LDS R3, [R10] ;  /* 0x000000000a037984 */ /* 0x000e240000000800 */
[----:B0-----:R-:W-:-:S13]  /*1390*/  ISETP.GT.AND P0, PT, R2, R3, PT ;  /* 0x000000030200720c */ /* 0x001fda0003f04270 */
[----:B------:R-:W-:Y:S01]  /*13a0*/  @P0 IADD3 R3, PT, PT, R8, -0x1, RZ ;  /* 0xffffffff08030810 */ /* 0x000fe20007ffe0ff */
[----:B------:R-:W-:Y:S01]  /*13b0*/  @P0 VIADD R2, R11, 0x1 ;  /* 0x000000010b020836 */ /* 0x000fe20000000000 */
[----:B------:R-:W-:Y:S06]  /*13c0*/  @P0 BRA `(.L_x_13) ;  /* 0xfffffffc00640947 */ /* 0x000fec000383ffff */
.L_x_12:
[----:B------:R-:W-:Y:S05]  /*13d0*/  BSYNC.RECONVERGENT B1 ;  /* 0x0000000000017941 */ /* 0x000fea0003800200 */
.L_x_6:
[----:B------:R-:W-:Y:S05]  /*13e0*/  WARPSYNC.ALL ;  /* 0x0000000000007948 */ /* 0x000fea0003800000 */
[----:B------:R-:W-:Y:S01]  /*13f0*/  ISETP.GE.AND P0, PT, R8, UR8, PT ;  /* 0x0000000808007c0c */ /* 0x000fe2000bf06270 */
[----:B------:R-:W-:-:S12]  /*1400*/  BSSY.RECONVERGENT B1, `(.L_x_14) ;  /* 0x000001b000017945 */ /* 0x000fd80003800200 */
[----:B------:R0:W1:Y:S01]  /*1410*/  @P0 LDS R5, [R10] ;  /* 0x000000000a050984 */ /* 0x0000620000000800 */
[----:B------:R-:W-:Y:S05]  /*1420*/  @P0 BRA `(.L_x_15) ;  /* 0x0000000000480947 */ /* 0x000fea0003800000 */
[----:B------:R-:W-:Y:S01]  /*1430*/  ISETP.NE.AND P0, PT, R11, UR8, PT ;  /* 0x000000080b007c0c */ /* 0x000fe2000bf05270 */
[----:B------:R-:W-:-:S12]  /*1440*/  BSSY.RELIABLE B2, `(.L_x_16) ;  /* 0x0000009000027945 */ /* 0x000fd80003800100 */
[----:B-1----:R1:W2:Y:S01]  /*1450*/  @!P0 LDS R5, [R9] ;  /* 0x0000000009058984 */ /* 0x0022a20000000800 */
[----:B------:R-:W-:Y:S05]  /*1460*/  @!P0 BRA `(.L_x_17) ;  /* 0x0000000000188947 */ /* 0x000fea0003800000 */
[----:B------:R-:W-:Y:S04]  /*1470*/  LDS R2, [R9] ;  /* 0x0000000009027984 */ /* 0x000fe80000000800 */
[----:B--2---:R-:W2:Y:S02]  /*1480*/  LDS R5, [R10] ;  /* 0x000000000a057984 */ /* 0x004ea40000000800 */
[----:B--2---:R-:W-:-:S13]  /*1490*/  ISETP.GT.AND P0, PT, R2, R5, PT ;  /* 0x000000050200720c */ /* 0x004fda0003f04270 */
[----:B------:R-:W-:Y:S05]  /*14a0*/  @P0 BREAK.RELIABLE B2 ;  /* 0x0000000000020942 */ /* 0x000fea0003800100 */
[----:B------:R-:W-:Y:S05]  /*14b0*/  @P0 BRA `(.L_x_15) ;  /* 0x0000000000240947 */ /* 0x000fea0003800000 */
[----:B------:R-:W-:-:S07]  /*14c0*/  MOV R5, R2 ;  /* 0x0000000200057202 */ /* 0x000fce0000000f00 */
.L_x_17:
[----:B------:R-:W-:Y:S05]  /*14d0*/  BSYNC.RELIABLE B2 ;  /* 0x0000000000027941 */ /* 0x000fea0003800100 */
.L_x_16:
[----:B------:R-:W3:Y:S01]  /*14e0*/  LDCU UR5, c[0x0][0x38c] ;  /* 0x00007180ff0577ac */ /* 0x000ee20008000800 */
[----:B------:R-:W4:Y:S01]  /*14f0*/  LDC.64 R2, c[0x0][0x380] ;  /* 0x0000e000ff027b82 */ /* 0x000f220000000a00 */
[----:B---3--:R-:W-:-:S04]  /*1500*/  IMAD.U32 R4, RZ, RZ, UR5 ;  /* 0x00000005ff047e24 */ /* 0x008fc8000f8e00ff */
[----:B------:R-:W-:-:S04]  /*1510*/  IMAD R7, R4, UR13, R7 ;  /* 0x0000000d04077c24 */ /* 0x000fc8000f8e0207 */
[----:B----4-:R-:W-:-:S05]  /*1520*/  IMAD.WIDE.U32 R2, R7, 0x4, R2 ;  /* 0x0000000407027825 */ /* 0x010fca00078e0002 */
[----:B--2---:R2:W-:Y:S01]  /*1530*/  STG.E desc[UR10][R2.64], R5 ;  /* 0x0000000502007986 */ /* 0x0045e2000c10190a */
[----:B------:R-:W-:Y:S05]  /*1540*/  BRA `(.L_x_18) ;  /* 0x0000000000187947 */ /* 0x000fea0003800000 */
.L_x_15:
[----:B------:R-:W2:Y:S01]  /*1550*/  LDCU UR5, c[0x0][0x38c] ;  /* 0x00007180ff0577ac */ /* 0x000ea20008000800 */
[----:B------:R-:W3:Y:S01]  /*1560*/  LDC.64 R2, c[0x0][0x380] ;  /* 0x0000e000ff027b82 */ /* 0x000ee20000000a00 */
[----:B--2---:R-:W-:-:S05]  /*1570*/  MOV R4, UR5 ;  /* 0x0000000500047c02 */ /* 0x004fca0008000f00 */
[----:B------:R-:W-:-:S04]  /*1580*/  IMAD R7, R4, UR13, R7 ;  /* 0x0000000d04077c24 */ /* 0x000fc8000f8e0207 */
[----:B---3--:R-:W-:-:S05]  /*1590*/  IMAD.WIDE.U32 R2, R7, 0x4, R2 ;  /* 0x0000000407027825 */ /* 0x008fca00078e0002 */
[----:B-1----:R3:W-:Y:S02]  /*15a0*/  STG.E desc[UR10][R2.64], R5 ;  /* 0x0000000502007986 */ /* 0x0027e4000c10190a */
.L_x_18:
[----:B------:R-:W-:Y:S05]  /*15b0*/  BSYNC.RECONVERGENT B1 ;  /* 0x0000000000017941 */ /* 0x000fea0003800200 */
.L_x_14:
[----:B------:R-:W-:Y:S05]  /*15c0*/  WARPSYNC.ALL ;  /* 0x0000000000007948 */ /* 0x000fea0003800000 */
[----:B------:R-:W-:Y:S05]  /*15d0*/  BRA.U UP0, `(.L_x_19) ;  /* 0xfffffff900b07547 */ /* 0x000fea000b83ffff */
[----:B------:R-:W-:Y:S05]  /*15e0*/  EXIT ;  /* 0x000000000000794d */ /* 0x000fea0003800000 */
.L_x_20:
[----:B------:R-:W-:-:S00]  /*15f0*/  BRA `(.L_x_20) ;  /* 0xfffffffc00fc7947 */ /* 0x000fc0000383ffff */
[----:B------:R-:W-:-:S00]  /*1600*/  NOP ;  /* 0x0000000000007918 */ /* 0x000fc00000000000 */
[----:B------:R-:W-:-:S00]  /*1610*/  NOP ;  /* 0x0000000000007918 */ /* 0x000fc00000000000 */
[----:B------:R-:W-:-:S00]  /*1620*/  NOP ;  /* 0x0000000000007918 */ /* 0x000fc00000000000 */
[----:B------:R-:W-:-:S00]  /*1630*/  NOP ;  /* 0x0000000000007918 */ /* 0x000fc00000000000 */
[----:B------:R-:W-:-:S00]  /*1640*/  NOP ;  /* 0x0000000000007918 */ /* 0x000fc00000000000 */
[----:B------:R-:W-:-:S00]  /*1650*/  NOP ;  /* 0x0000000000007918 */ /* 0x000fc00000000000 */
[----:B------:R-:W-:-:S00]  /*1660*/  NOP ;  /* 0x0000000000007918 */ /* 0x000fc00000000000 */
[----:B------:R-:W-:-:S00]  /*1670*/  NOP ;  /* 0x0000000000007918 */ /* 0x000fc00000000000 */
.L_x_37:


//--------------------- .text._Z10merge_sortPiS_ii --------------------------
	.section	.text._Z10merge_sortPiS_ii,"ax",@progbits
	.align	128
        .global         _Z10merge_sortPiS_ii
        .type           _Z10merge_sortPiS_ii,@function
        .size           _Z10merge_sortPiS_ii,(.L_x_38 - _Z10merge_sortPiS_ii)
        .other          _Z10merge_sortPiS_ii,@"STO_CUDA_ENTRY STV_DEFAULT"
_Z10merge_sortPiS_ii:
.text._Z10merge_sortPiS_ii:
[----:B------:R-:W-:Y:S08]  /*0000*/  LDC R1, c[0x0][0x37c] ;  /* 0x0000df00ff017b82 */ /* 0x000ff00000000800 */
[----:B------:R-:W0:Y:S02]  /*0010*/  LDC R4, c[0x0][0x394] ;  /* 0x0000e500ff047b82 */ /* 0x000e240000000800 */
[----:B0-----:R-:W-:-:S13]  /*0020*/  ISETP.GE.AND P0, PT, R4, 0x1, PT ;  /* 0x000000010400780c */ /* 0x001fda0003f06270 */
[----:B------:R-:W-:Y:S05]  /*0030*/  @!P0 EXIT ;  /* 0x000000000000894d */ /* 0x000fea0003800000 */
[----:B------:R-:W0:Y:S01]  /*0040*/  S2UR UR4, SR_CTAID.X ;  /* 0x00000000000479c3 */ /* 0x000e220000002500 */
[----:B------:R-:W0:Y:S01]  /*0050*/  LDCU UR5, c[0x0][0x360] ;  /* 0x00006c00ff0577ac */ /* 0x000e220008000800 */
[----:B------:R-:W1:Y:S01]  /*0060*/  S2R R0, SR_TID.X ;  /* 0x0000000000007919 */ /* 0x000e620000002100 */
[----:B------:R-:W-:Y:S01]  /*0070*/  IMAD.MOV.U32 R5, RZ, RZ, RZ ;  /* 0x000000ffff057224 */ /* 0x000fe200078e00ff */
[----:B------:R-:W2:Y:S04]  /*0080*/  LDCU.64 UR6, c[0x0][0x358] ;  /* 0x00006b00ff0677ac */ /* 0x000ea80008000a00 */
[----:B------:R-:W3:Y:S01]  /*0090*/  LDC R3, c[0x0][0x390] ;  /* 0x0000e400ff037b82 */ /* 0x000ee20000000800 */
[----:B0-----:R-:W-:-:S06]  /*00a0*/  UIMAD UR4, UR5, UR4, URZ ;  /* 0x00000004050472a4 */ /* 0x001fcc000f8e02ff */
[----:B---3--:R-:W-:-:S04]  /*00b0*/  IMAD R4, R4, UR4, R3 ;  /* 0x0000000404047c24 */ /* 0x008fc8000f8e0203 */
[----:B-12---:R-:W-:-:S07]  /*00c0*/  VIADD R4, R4, 0xffffffff ;  /* 0xffffffff04047836 */ /* 0x006fce0000000000 */
.L_x_35:
[----:B0-----:R-:W0:Y:S01]  /*00d0*/  LDCU.64 UR8, c[0x0][0x390] ;  /* 0x00007200ff0877ac */ /* 0x001e220008000a00 */
[----:B-1----:R-:W1:Y:S01]  /*00e0*/  LDC R12, c[0x0][0x390] ;  /* 0x0000e400ff0c7b82 */ /* 0x002e620000000800 */
[C---:B------:R-:W-:Y:S01]  /*00f0*/  IMAD R10, R5.reuse, UR5, R0 ;  /* 0x00000005050a7c24 */ /* 0x040fe2000f8e0200 */
[----:B------:R-:W-:Y:S01]  /*0100*/  BSSY.RECONVERGENT B1, `(.L_x_21) ;  /* 0x000002f000017945 */ /* 0x000fe20003800200 */
[----:B------:R-:W-:-:S05]  /*0110*/  VIADD R5, R5, 0x1 ;  /* 0x0000000105057836 */ /* 0x000fca0000000000 */
[----:B--2---:R-:W2:Y:S08]  /*0120*/  LDC R11, c[0x0][0x394] ;  /* 0x0000e500ff0b7b82 */ /* 0x004eb00000000800 */
[----:B------:R-:W3:Y:S01]  /*0130*/  LDC.64 R2, c[0x0][0x380] ;  /* 0x0000e000ff027b82 */ /* 0x000ee20000000a00 */
[C---:B0-----:R-:W-:Y:S01]  /*0140*/  VIADD R6, R10.reuse, -UR8 ;  /* 0x800000080a067c36 */ /* 0x041fe20008000000 */
[----:B------:R-:W-:-:S02]  /*0150*/  ISETP.GT.AND P0, PT, R10, UR8, PT ;  /* 0x000000080a007c0c */ /* 0x000fc4000bf04270 */
[----:B------:R-:W-:Y:S02]  /*0160*/  ISETP.NE.AND P1, PT, R5, UR9, PT ;  /* 0x0000000905007c0c */ /* 0x000fe4000bf25270 */
[----:B------:R-:W-:Y:S02]  /*0170*/  SEL R13, R6, RZ, P0 ;  /* 0x000000ff060d7207 */ /* 0x000fe40000000000 */
[----:B------:R-:W-:-:S03]  /*0180*/  VIMNMX R14, PT, PT, R10, UR8, PT ;  /* 0x000000080a0e7c48 */ /* 0x000fc6000bfe0100 */
[----:B------:R-:W-:-:S07]  /*0190*/  IMAD.MOV.U32 R15, RZ, RZ, R13 ;  /* 0x000000ffff0f7224 */ /* 0x000fce00078e000d */
.L_x_28:
[----:B------:R-:W-:Y:S01]  /*01a0*/  BSSY.RECONVERGENT B2, `(.L_x_22) ;  /* 0x000001b000027945 */ /* 0x000fe20003800200 */
.L_x_26:
[----:B------:R-:W-:Y:S01]  /*01b0*/  IMAD.IADD R6, R14, 0x1, -R15 ;  /* 0x000000010e067824 */ /* 0x000fe200078e0a0f */
[----:B------:R-:W-:Y:S04]  /*01c0*/  BSSY.RELIABLE B0, `(.L_x_23) ;  /* 0x0000016000007945 */ /* 0x000fe80003800100 */
[----:B------:R-:W-:-:S04]  /*01d0*/  IABS R6, R6 ;  /* 0x0000000600067213 */ /* 0x000fc80000000000 */
[----:B------:R-:W-:-:S04]  /*01e0*/  LEA.HI R6, R6, R6, RZ, 0x1 ;  /* 0x0000000606067211 */ /* 0x000fc800078f08ff */
[----:B------:R-:W-:-:S04]  /*01f0*/  SHF.R.S32.HI R6, RZ, 0x1, R6 ;  /* 0x00000001ff067819 */ /* 0x000fc80000011406 */
[----:B------:R-:W-:Y:S01]  /*0200*/  IADD3 R19, PT, PT, R13, R6, RZ ;  /* 0x000000060d137210 */ /* 0x000fe20007ffe0ff */
[----:B------:R-:W-:-:S03]  /*0210*/  IMAD.IADD R21, R14, 0x1, -R6 ;  /* 0x000000010e157824 */ /* 0x000fc600078e0a06 */
[----:B-1----:R-:W-:-:S04]  /*0220*/  ISETP.GT.AND P0, PT, R19, R12, PT ;  /* 0x0000000c1300720c */ /* 0x002fc80003f04270 */
[----:B------:R-:W-:-:S13]  /*0230*/  ISETP.LT.OR P0, PT, R21, RZ, P0 ;  /* 0x000000ff1500720c */ /* 0x000fda0000701670 */
[----:B------:R-:W-:Y:S05]  /*0240*/  @P0 BRA `(.L_x_24) ;  /* 0x0000000000340947 */ /* 0x000fea0003800000 */
[----:B------:R-:W-:Y:S01]  /*0250*/  ISETP.NE.AND P0, PT, R19, RZ, PT ;  /* 0x000000ff1300720c */ /* 0x000fe20003f05270 */
[----:B--2---:R-:W-:Y:S02]  /*0260*/  IMAD R7, R11, UR4, R21 ;  /* 0x000000040b077c24 */ /* 0x004fe4000f8e0215 */
[----:B------:R-:W-:Y:S01]  /*0270*/  IMAD.IADD R9, R4, 0x1, R19 ;  /* 0x0000000104097824 */ /* 0x000fe200078e0213 */
[----:B------:R-:W-:Y:S01]  /*0280*/  ISETP.EQ.OR P0, PT, R21, R12, !P0 ;  /* 0x0000000c1500720c */ /* 0x000fe20004702670 */
[----:B---3--:R-:W-:-:S04]  /*0290*/  IMAD.WIDE R6, R7, 0x4, R2 ;  /* 0x0000000407067825 */ /* 0x008fc800078e0202 */
[----:B------:R-:W-:-:S08]  /*02a0*/  IMAD.WIDE R8, R9, 0x4, R2 ;  /* 0x0000000409087825 */ /* 0x000fd000078e0202 */
[----:B------:R-:W-:Y:S05]  /*02b0*/  @P0 BREAK.RELIABLE B0 ;  /* 0x0000000000000942 */ /* 0x000fea0003800100 */
[----:B------:R-:W-:Y:S05]  /*02c0*/  @P0 BRA `(.L_x_25) ;  /* 0x0000000000200947 */ /* 0x000fea0003800000 */
[----:B------:R-:W2:Y:S04]  /*02d0*/  LDG.E R16, desc[UR6][R6.64] ;  /* 0x0000000606107981 */ /* 0x000ea8000c1e1900 */
[----:B------:R-:W2:Y:S02]  /*02e0*/  LDG.E R17, desc[UR6][R8.64] ;  /* 0x0000000608117981 */ /* 0x000ea4000c1e1900 */
[----:B--2---:R-:W-:-:S13]  /*02f0*/  ISETP.GT.AND P0, PT, R16, R17, PT ;  /* 0x000000111000720c */ /* 0x004fda0003f04270 */
[----:B------:R-:W-:Y:S05]  /*0300*/  @P0 BREAK.RELIABLE B0 ;  /* 0x0000000000000942 */ /* 0x000fea0003800100 */
[----:B------:R-:W-:Y:S05]  /*0310*/  @P0 BRA `(.L_x_25) ;  /* 0x00000000000c0947 */ /* 0x000fea0003800000 */
.L_x_24:
[----:B------:R-:W-:Y:S05]  /*0320*/  BSYNC.RELIABLE B0 ;  /* 0x0000000000007941 */ /* 0x000fea0003800100 */
.L_x_23:
[----:B------:R-:W-:Y:S01]  /*0330*/  VIADD R15, R21, 0x1 ;  /* 0x00000001150f7836 */ /* 0x000fe20000000000 */
[----:B------:R-:W-:Y:S06]  /*0340*/  BRA `(.L_x_26) ;  /* 0xfffffffc00987947 */ /* 0x000fec000383ffff */
.L_x_25:
[----:B------:R-:W-:Y:S05]  /*0350*/  BSYNC.RECONVERGENT B2 ;  /* 0x0000000000027941 */ /* 0x000fea0003800200 */
.L_x_22:
[----:B------:R-:W-:-:S04]  /*0360*/  ISETP.NE.AND P0, PT, R21, RZ, PT ;  /* 0x000000ff1500720c */ /* 0x000fc80003f05270 */
[----:B------:R-:W-:-:S13]  /*0370*/  ISETP.EQ.OR P0, PT, R19, R12, !P0 ;  /* 0x0000000c1300720c */ /* 0x000fda0004702670 */
[----:B------:R-:W-:Y:S05]  /*0380*/  @P0 BRA `(.L_x_27) ;  /* 0x0000000000180947 */ /* 0x000fea0003800000 */
[----:B------:R-:W2:Y:S04]  /*0390*/  LDG.E R13, desc[UR6][R6.64+-0x4] ;  /* 0xfffffc06060d7981 */ /* 0x000ea8000c1e1900 */
[----:B------:R-:W2:Y:S02]  /*03a0*/  LDG.E R14, desc[UR6][R8.64+0x4] ;  /* 0x00000406080e7981 */ /* 0x000ea4000c1e1900 */
[----:B--2---:R-:W-:-:S13]  /*03b0*/  ISETP.GT.AND P0, PT, R13, R14, PT ;  /* 0x0000000e0d00720c */ /* 0x004fda0003f04270 */
[----:B------:R-:W-:Y:S01]  /*03c0*/  @P0 IADD3 R13, PT, PT, R19, 0x1, RZ ;  /* 0x00000001130d0810 */ /* 0x000fe20007ffe0ff */
[----:B------:R-:W-:Y:S01]  /*03d0*/  @P0 VIADD R14, R21, 0xffffffff ;  /* 0xffffffff150e0836 */ /* 0x000fe20000000000 */
[----:B------:R-:W-:Y:S06]  /*03e0*/  @P0 BRA `(.L_x_28) ;  /* 0xfffffffc006c0947 */ /* 0x000fec000383ffff */
.L_x_27:
[----:B------:R-:W-:Y:S05]  /*03f0*/  BSYNC.RECONVERGENT B1 ;  /* 0x0000000000017941 */ /* 0x000fea0003800200 */
.L_x_21:
[----:B------:R-:W-:Y:S05]  /*0400*/  WARPSYNC.ALL ;  /* 0x0000000000007948 */ /* 0x000fea0003800000 */
[----:B------:R-:W-:Y:S01]  /*0410*/  ISETP.GE.AND P0, PT, R21, R12, PT ;  /* 0x0000000c1500720c */ /* 0x000fe20003f06270 */
[----:B------:R-:W-:-:S12]  /*0420*/  BSSY.RECONVERGENT B1, `(.L_x_29) ;  /* 0x0000015000017945 */ /* 0x000fd80003800200 */
[----:B------:R-:W-:Y:S05]  /*0430*/  @P0 BRA `(.L_x_30) ;  /* 0x0000000000380947 */ /* 0x000fea0003800000 */
[----:B------:R0:W5:Y:S01]  /*0440*/  LDG.E R6, desc[UR6][R6.64] ;  /* 0x0000000606067981 */ /* 0x000162000c1e1900 */
[----:B------:R-:W-:Y:S01]  /*0450*/  ISETP.NE.AND P0, PT, R19, R12, PT ;  /* 0x0000000c1300720c */ /* 0x000fe20003f05270 */
[----:B------:R-:W-:-:S12]  /*0460*/  BSSY.RELIABLE B2, `(.L_x_31) ;  /* 0x0000006000027945 */ /* 0x000fd80003800100 */
[----:B0-----:R-:W-:Y:S05]  /*0470*/  @!P0 BRA `(.L_x_32) ;  /* 0x0000000000108947 */ /* 0x001fea0003800000 */
[----:B------:R-:W2:Y:S02]  /*0480*/  LDG.E R9, desc[UR6][R8.64+0x4] ;  /* 0x0000040608097981 */ /* 0x000ea4000c1e1900 */
[----:B--2--5:R-:W-:-:S13]  /*0490*/  ISETP.GT.AND P0, PT, R6, R9, PT ;  /* 0x000000090600720c */ /* 0x024fda0003f04270 */
[----:B------:R-:W-:Y:S05]  /*04a0*/  @P0 BREAK.RELIABLE B2 ;  /* 0x0000000000020942 */ /* 0x000fea0003800100 */
[----:B------:R-:W-:Y:S05]  /*04b0*/  @P0 BRA `(.L_x_33) ;  /* 0x00000000001c0947 */ /* 0x000fea0003800000 */
.L_x_32:
[----:B------:R-:W-:Y:S05]  /*04c0*/  BSYNC.RELIABLE B2 ;  /* 0x0000000000027941 */ /* 0x000fea0003800100 */
.L_x_31:
[----:B------:R-:W0:Y:S01]  /*04d0*/  LDC.64 R2, c[0x0][0x388] ;  /* 0x0000e200ff027b82 */ /* 0x000e220000000a00 */
[----:B------:R-:W-:-:S04]  /*04e0*/  IMAD R11, R11, UR4, R10 ;  /* 0x000000040b0b7c24 */ /* 0x000fc8000f8e020a */
[----:B0-----:R-:W-:-:S05]  /*04f0*/  IMAD.WIDE R2, R11, 0x4, R2 ;  /* 0x000000040b027825 */ /* 0x001fca00078e0202 */
[----:B-----5:R2:W-:Y:S01]  /*0500*/  STG.E desc[UR6][R2.64], R6 ;  /* 0x0000000602007986 */ /* 0x0205e2000c101906 */
[----:B------:R-:W-:Y:S05]  /*0510*/  BRA `(.L_x_34) ;  /* 0x0000000000147947 */ /* 0x000fea0003800000 */
.L_x_30:
[----:B------:R0:W5:Y:S02]  /*0520*/  LDG.E R9, desc[UR6][R8.64+0x4] ;  /* 0x0000040608097981 */ /* 0x000164000c1e1900 */
.L_x_33:
[----:B------:R-:W1:Y:S01]  /*0530*/  LDC.64 R2, c[0x0][0x388] ;  /* 0x0000e200ff027b82 */ /* 0x000e620000000a00 */
[----:B------:R-:W-:-:S04]  /*0540*/  IMAD R11, R11, UR4, R10 ;  /* 0x000000040b0b7c24 */ /* 0x000fc8000f8e020a */
[----:B-1----:R-:W-:-:S05]  /*0550*/  IMAD.WIDE R2, R11, 0x4, R2 ;  /* 0x000000040b027825 */ /* 0x002fca00078e0202 */
[----:B-----5:R1:W-:Y:S02]  /*0560*/  STG.E desc[UR6][R2.64], R9 ;  /* 0x0000000902007986 */ /* 0x0203e4000c101906 */
.L_x_34:
[----:B------:R-:W-:Y:S05]  /*0570*/  BSYNC.RECONVERGENT B1 ;  /* 0x0000000000017941 */ /* 0x000fea0003800200 */
.L_x_29:
[----:B------:R-:W-:Y:S05]  /*0580*/  WARPSYNC.ALL ;  /* 0x0000000000007948 */ /* 0x000fea0003800000 */
[----:B------:R-:W-:Y:S05]  /*0590*/  @P1 BRA `(.L_x_35) ;  /* 0xfffffff800cc1947 */ /* 0x000fea000383ffff */
[----:B------:R-:W-:Y:S05]  /*05a0*/  EXIT ;  /* 0x000000000000794d */ /* 0x000fea0003800000 */
.L_x_36:
        /* <DEDUP_REMOVED lines=13> */
.L_x_38:


//--------------------- .nv.shared._Z12merge_sharedPiii --------------------------
	.section	.nv.shared._Z12merge_sharedPiii,"aw",@nobits
	.sectionflags	@""
	.align	16
	.zero		1024


//--------------------- .nv.shared.reserved.0     --------------------------
	.section	.nv.shared.reserved.0,"aw",@nobits
	.weak		__nv_reservedSMEM_offset_0_alias
	.size		__nv_reservedSMEM_offset_0_alias, 0, 64
	.other		__nv_reservedSMEM_offset_0_alias,@"STO_CUDA_RESERVED_SHARED STV_DEFAULT"
__nv_reservedSMEM_offset_0_alias:
	.zero		0
	.zero		64


//--------------------- .nv.shared._Z10merge_sortPiS_ii --------------------------
	.section	.nv.shared._Z10merge_sortPiS_ii,"aw",@nobits
	.sectionflags	@""
	.align	16
	.zero		1024


//--------------------- .nv.constant0._Z12merge_sharedPiii --------------------------
	.section	.nv.constant0._Z12merge_sharedPiii,"a",@progbits
	.sectionflags	@""
	.align	4
.nv.constant0._Z12merge_sharedPiii:
	.zero		912


//--------------------- .nv.constant0._Z10merge_sortPiS_ii --------------------------
	.section	.nv.constant0._Z10merge_sortPiS_ii,"a",@progbits
	.sectionflags	@""
	.align	4
.nv.constant0._Z10merge_sortPiS_ii:
	.zero		920


//--------------------- SYMBOLS --------------------------

	.type		.nv.reservedSmem.offset0,@object
	.size		.nv.reservedSmem.offset0,0x4
	.type		.nv.reservedSmem.cap,@object
	.size		.nv.reservedSmem.cap,0x4
